	.target	sm_90a

	.elftype	@"ET_EXEC"


//--------------------- .note.nv.tkinfo           --------------------------
	.section	.note.nv.tkinfo,"",@"SHT_NOTE"
	.sectionflags	@"SHF_NOTE_NV_TKINFO"
	.tkinfo
        /*0018*/ 	.word	0x00000002
        /*0030*/ 	.string	""
        /*0030*/ 	.string	"ptxas"
        /*0030*/ 	.string	"Cuda compilation tools, release 13.0, V13.0.88"
        /*0030*/ 	.string	"Build cuda_13.0.r13.0/compiler.36424714_0"
        /*0030*/ 	.string	"-arch sm_90a -m 64 "



//--------------------- .note.nv.cuinfo           --------------------------
	.section	.note.nv.cuinfo,"",@"SHT_NOTE"
	.sectionflags	@"SHF_NOTE_NV_CUINFO"
        /*0018*/ 	.short	0x0002
        /*001a*/ 	.short	0x005a
        /*001c*/ 	.short	0x0082
	.zero		2


//--------------------- .nv.info                  --------------------------
	.section	.nv.info,"",@"SHT_CUDA_INFO"
	.align	4


	//----- nvinfo : EIATTR_REGCOUNT
	.align		4
        /*0000*/ 	.byte	0x04, 0x2f
        /*0002*/ 	.short	(.L_12 - .L_11)
	.align		4
.L_11:
        /*0004*/ 	.word	index@(_ZN7cutlass13device_kernelINS_4gemm6kernel13GemmUniversalIN4cute5tupleIJiiiiEEENS1_10collective13CollectiveMmaINS1_37MainloopSm90TmaGmmaWarpSpecializedFP8ILi14ENS5_IJNS4_1CILi4EEENSA_ILi2EEENSA_ILi1EEEEEENS1_35KernelTmaWarpSpecializedCooperativeEEENS5_IJNSA_ILi256EEESH_NSA_ILi32EEEEEENS_12float_e5m2_tENS5_IJlSD_lEEESK_SL_NS4_8TiledMMAINS4_8MMA_AtomIJNS4_4SM904GMMA31MMA_64x256x32_F32E5M2E5M2_SS_TNILNSP_7ScaleInE1ELSR_1EEEEEENS4_6LayoutINS5_IJSC_SD_SD_EEENS5_IJSD_NSA_ILi0EEESW_EEEEENS5_IJNS4_10UnderscoreESZ_SZ_EEEEENS4_23SM90_TMA_LOAD_MULTICASTENS4_14ComposedLayoutINS4_7SwizzleILi1ELi4ELi3EEENS4_18smem_ptr_flag_bitsILi8EEENSU_INS5_IJNSA_ILi8EEESI_EEENS5_IJSI_SD_EEEEEEEvNS4_8identityES12_S1C_vS1D_EENS_8epilogue10collective6detail29Sm90TmaWarpSpecializedAdapterINS1G_15DefaultEpilogueISK_SL_SL_NS1F_6thread17LinearCombinationISK_Li1EffLNS1K_9ScaleType4KindE0ELNS_15FloatRoundStyleE2ESK_EENS1_15EpilogueDefaultEEEEEvvEEEEvNT_6ParamsE)
        /*0008*/ 	.word	0x000000a8


	//----- nvinfo : EIATTR_FRAME_SIZE
	.align		4
.L_12:
        /*000c*/ 	.byte	0x04, 0x11
        /*000e*/ 	.short	(.L_14 - .L_13)
	.align		4
.L_13:
        /*0010*/ 	.word	index@(_ZN7cutlass13device_kernelINS_4gemm6kernel13GemmUniversalIN4cute5tupleIJiiiiEEENS1_10collective13CollectiveMmaINS1_37MainloopSm90TmaGmmaWarpSpecializedFP8ILi14ENS5_IJNS4_1CILi4EEENSA_ILi2EEENSA_ILi1EEEEEENS1_35KernelTmaWarpSpecializedCooperativeEEENS5_IJNSA_ILi256EEESH_NSA_ILi32EEEEEENS_12float_e5m2_tENS5_IJlSD_lEEESK_SL_NS4_8TiledMMAINS4_8MMA_AtomIJNS4_4SM904GMMA31MMA_64x256x32_F32E5M2E5M2_SS_TNILNSP_7ScaleInE1ELSR_1EEEEEENS4_6LayoutINS5_IJSC_SD_SD_EEENS5_IJSD_NSA_ILi0EEESW_EEEEENS5_IJNS4_10UnderscoreESZ_SZ_EEEEENS4_23SM90_TMA_LOAD_MULTICASTENS4_14ComposedLayoutINS4_7SwizzleILi1ELi4ELi3EEENS4_18smem_ptr_flag_bitsILi8EEENSU_INS5_IJNSA_ILi8EEESI_EEENS5_IJSI_SD_EEEEEEEvNS4_8identityES12_S1C_vS1D_EENS_8epilogue10collective6detail29Sm90TmaWarpSpecializedAdapterINS1G_15DefaultEpilogueISK_SL_SL_NS1F_6thread17LinearCombinationISK_Li1EffLNS1K_9ScaleType4KindE0ELNS_15FloatRoundStyleE2ESK_EENS1_15EpilogueDefaultEEEEEvvEEEEvNT_6ParamsE)
        /*0014*/ 	.word	0x00000678


	//----- nvinfo : EIATTR_MIN_STACK_SIZE
	.align		4
.L_14:
        /*0018*/ 	.byte	0x04, 0x12
        /*001a*/ 	.short	(.L_16 - .L_15)
	.align		4
.L_15:
        /*001c*/ 	.word	index@(_ZN7cutlass13device_kernelINS_4gemm6kernel13GemmUniversalIN4cute5tupleIJiiiiEEENS1_10collective13CollectiveMmaINS1_37MainloopSm90TmaGmmaWarpSpecializedFP8ILi14ENS5_IJNS4_1CILi4EEENSA_ILi2EEENSA_ILi1EEEEEENS1_35KernelTmaWarpSpecializedCooperativeEEENS5_IJNSA_ILi256EEESH_NSA_ILi32EEEEEENS_12float_e5m2_tENS5_IJlSD_lEEESK_SL_NS4_8TiledMMAINS4_8MMA_AtomIJNS4_4SM904GMMA31MMA_64x256x32_F32E5M2E5M2_SS_TNILNSP_7ScaleInE1ELSR_1EEEEEENS4_6LayoutINS5_IJSC_SD_SD_EEENS5_IJSD_NSA_ILi0EEESW_EEEEENS5_IJNS4_10UnderscoreESZ_SZ_EEEEENS4_23SM90_TMA_LOAD_MULTICASTENS4_14ComposedLayoutINS4_7SwizzleILi1ELi4ELi3EEENS4_18smem_ptr_flag_bitsILi8EEENSU_INS5_IJNSA_ILi8EEESI_EEENS5_IJSI_SD_EEEEEEEvNS4_8identityES12_S1C_vS1D_EENS_8epilogue10collective6detail29Sm90TmaWarpSpecializedAdapterINS1G_15DefaultEpilogueISK_SL_SL_NS1F_6thread17LinearCombinationISK_Li1EffLNS1K_9ScaleType4KindE0ELNS_15FloatRoundStyleE2ESK_EENS1_15EpilogueDefaultEEEEEvvEEEEvNT_6ParamsE)
        /*0020*/ 	.word	0x00000678
.L_16:


//--------------------- .nv.compat                --------------------------
	.section	.nv.compat,"",@"SHT_CUDA_COMPAT_INFO"
	.align	4
        /*0000*/ 	.byte	0x02, 0x09, 0x01, 0x00, 0x02, 0x02, 0x04, 0x00, 0x02, 0x05, 0x05, 0x00, 0x03, 0x07, 0x01, 0x01
        /*0010*/ 	.byte	0x02, 0x03, 0x01, 0x00, 0x02, 0x06, 0x01, 0x00, 0x04, 0x0b, 0x08, 0x00, 0x00, 0x00, 0x00, 0x00
        /*0020*/ 	.byte	0x00, 0x00, 0x00, 0x00


//--------------------- .nv.info._ZN7cutlass13device_kernelINS_4gemm6kernel13GemmUniversalIN4cute5tupleIJiiiiEEENS1_10collective13CollectiveMmaINS1_37MainloopSm90TmaGmmaWarpSpecializedFP8ILi14ENS5_IJNS4_1CILi4EEENSA_ILi2EEENSA_ILi1EEEEEENS1_35KernelTmaWarpSpecializedCooperativeEEENS5_IJNSA_ILi256EEESH_NSA_ILi32EEEEEENS_12float_e5m2_tENS5_IJlSD_lEEESK_SL_NS4_8TiledMMAINS4_8MMA_AtomIJNS4_4SM904GMMA31MMA_64x256x32_F32E5M2E5M2_SS_TNILNSP_7ScaleInE1ELSR_1EEEEEENS4_6LayoutINS5_IJSC_SD_SD_EEENS5_IJSD_NSA_ILi0EEESW_EEEEENS5_IJNS4_10UnderscoreESZ_SZ_EEEEENS4_23SM90_TMA_LOAD_MULTICASTENS4_14ComposedLayoutINS4_7SwizzleILi1ELi4ELi3EEENS4_18smem_ptr_flag_bitsILi8EEENSU_INS5_IJNSA_ILi8EEESI_EEENS5_IJSI_SD_EEEEEEEvNS4_8identityES12_S1C_vS1D_EENS_8epilogue10collective6detail29Sm90TmaWarpSpecializedAdapterINS1G_15DefaultEpilogueISK_SL_SL_NS1F_6thread17LinearCombinationISK_Li1EffLNS1K_9ScaleType4KindE0ELNS_15FloatRoundStyleE2ESK_EENS1_15EpilogueDefaultEEEEEvvEEEEvNT_6ParamsE --------------------------
	.section	.nv.info._ZN7cutlass13device_kernelINS_4gemm6kernel13GemmUniversalIN4cute5tupleIJiiiiEEENS1_10collective13CollectiveMmaINS1_37MainloopSm90TmaGmmaWarpSpecializedFP8ILi14ENS5_IJNS4_1CILi4EEENSA_ILi2EEENSA_ILi1EEEEEENS1_35KernelTmaWarpSpecializedCooperativeEEENS5_IJNSA_ILi256EEESH_NSA_ILi32EEEEEENS_12float_e5m2_tENS5_IJlSD_lEEESK_SL_NS4_8TiledMMAINS4_8MMA_AtomIJNS4_4SM904GMMA31MMA_64x256x32_F32E5M2E5M2_SS_TNILNSP_7ScaleInE1ELSR_1EEEEEENS4_6LayoutINS5_IJSC_SD_SD_EEENS5_IJSD_NSA_ILi0EEESW_EEEEENS5_IJNS4_10UnderscoreESZ_SZ_EEEEENS4_23SM90_TMA_LOAD_MULTICASTENS4_14ComposedLayoutINS4_7SwizzleILi1ELi4ELi3EEENS4_18smem_ptr_flag_bitsILi8EEENSU_INS5_IJNSA_ILi8EEESI_EEENS5_IJSI_SD_EEEEEEEvNS4_8identityES12_S1C_vS1D_EENS_8epilogue10collective6detail29Sm90TmaWarpSpecializedAdapterINS1G_15DefaultEpilogueISK_SL_SL_NS1F_6thread17LinearCombinationISK_Li1EffLNS1K_9ScaleType4KindE0ELNS_15FloatRoundStyleE2ESK_EENS1_15EpilogueDefaultEEEEEvvEEEEvNT_6ParamsE,"",@"SHT_CUDA_INFO"
	.sectionflags	@""
	.align	4


	//----- nvinfo : EIATTR_CUDA_API_VERSION
	.align		4
        /*0000*/ 	.byte	0x04, 0x37
        /*0002*/ 	.short	(.L_18 - .L_17)
.L_17:
        /*0004*/ 	.word	0x00000082


	//----- nvinfo : EIATTR_KPARAM_INFO
	.align		4
.L_18:
        /*0008*/ 	.byte	0x04, 0x17
        /*000a*/ 	.short	(.L_20 - .L_19)
.L_19:
        /*000c*/ 	.word	0x00000000
        /*0010*/ 	.short	0x0000
        /*0012*/ 	.short	0x0070
        /*0014*/ 	.byte	0x00, 0xf0, 0x01, 0x10


	//----- nvinfo : EIATTR_SPARSE_MMA_MASK
	.align		4
.L_20:
        /*0018*/ 	.byte	0x03, 0x50
        /*001a*/ 	.short	0x0000


	//----- nvinfo : EIATTR_MAXREG_COUNT
	.align		4
        /*001c*/ 	.byte	0x03, 0x1b
        /*001e*/ 	.short	0x00a8


	//----- nvinfo : EIATTR_NUM_BARRIERS
	.align		4
        /*0020*/ 	.byte	0x02, 0x4c
        /*0022*/ 	.byte	0x01
	.zero		1


	//----- nvinfo : EIATTR_ANNOTATIONS
	.align		4
        /*0024*/ 	.byte	0x04, 0x55
        /*0026*/ 	.short	(.L_22 - .L_21)


	//   ....[0]....
.L_21:
        /*0028*/ 	.word	0x00000001
        /*002c*/ 	.byte	0xa0, 0x08, 0x00, 0x00, 0x01, 0x00, 0x00, 0x00, 0x90, 0x09, 0x00, 0x00, 0x01, 0x00, 0x00, 0x00
        /* <DEDUP_REMOVED lines=1356> */
        /*54fc*/ 	.byte	0xc0, 0x3e, 0x02, 0x00


	//----- nvinfo : EIATTR_MERCURY_ISA_VERSION
	.align		4
.L_22:
        /*5500*/ 	.byte	0x03, 0x5f
        /*5502*/ 	.short	0x0101


	//----- nvinfo : EIATTR_INT_WARP_WIDE_INSTR_OFFSETS
	.align		4
        /*5504*/ 	.byte	0x04, 0x31
        /*5506*/ 	.short	(.L_24 - .L_23)


	//   ....[0]....
.L_23:
        /*5508*/ 	.word	0x000006e0


	//   ....[1]....
        /*550c*/ 	.word	0x000006f0


	//   ....[2]....
        /*5510*/ 	.word	0x00000870


	//----- nvinfo : EIATTR_COOP_GROUP_MASK_REGIDS
	.align		4
.L_24:
        /*5514*/ 	.byte	0x04, 0x29
        /*5516*/ 	.short	(.L_26 - .L_25)


	//   ....[0]....
.L_25:
        /*5518*/ 	.word	0xffffffff


	//   ....[1]....
        /*551c*/ 	.word	0xffffffff


	//   ....[2]....
        /*5520*/ 	.word	0xffffffff


	//   ....[3]....
        /*5524*/ 	.word	0xffffffff


	//   ....[4]....
        /*5528*/ 	.word	0xffffffff


	//   ....[5]....
        /*552c*/ 	.word	0xffffffff


	//----- nvinfo : EIATTR_COOP_GROUP_INSTR_OFFSETS
	.align		4
.L_26:
        /*5530*/ 	.byte	0x04, 0x28
        /*5532*/ 	.short	(.L_28 - .L_27)


	//   ....[0]....
.L_27:
        /*5534*/ 	.word	0x00000070


	//   ....[1]....
        /*5538*/ 	.word	0x00000080


	//   ....[2]....
        /*553c*/ 	.word	0x000001a0


	//   ....[3]....
        /*5540*/ 	.word	0x00000540


	//   ....[4]....
        /*5544*/ 	.word	0x000009d0


	//   ....[5]....
        /*5548*/ 	.word	0x00002b10


	//----- nvinfo : EIATTR_REG_RECONFIG
	.align		4
.L_28:
        /*554c*/ 	.byte	0x01, 0x54
	.zero		2


	//----- nvinfo : EIATTR_MBARRIER_INSTR_OFFSETS
	.align		4
        /*5550*/ 	.byte	0x04, 0x39
        /*5552*/ 	.short	(.L_30 - .L_29)


	//   ....[0]....
.L_29:
        /*5554*/ 	.word	0x00000360
        /*5558*/ 	.word	0x000000ff
        /*555c*/ 	.word	0x00000000
        /*5560*/ 	.short	0x0100
        /*5562*/ 	.byte	0x09
	.zero		1


	//   ....[1]....
        /*5564*/ 	.word	0x00000370
        /*5568*/ 	.word	0x000000ff
        /*556c*/ 	.word	0x00000070
        /*5570*/ 	.short	0x0100
        /*5572*/ 	.byte	0x09
	.zero		1


	//   ....[2]....
        /*5574*/ 	.word	0x00000380
        /*5578*/ 	.word	0x000000ff
        /*557c*/ 	.word	0x00000008
        /*5580*/ 	.short	0x0100
        /*5582*/ 	.byte	0x09
	.zero		1


	//   ....[3]....
        /*5584*/ 	.word	0x00000390
        /*5588*/ 	.word	0x000000ff
        /*558c*/ 	.word	0x00000078
        /*5590*/ 	.short	0x0100
        /*5592*/ 	.byte	0x09
	.zero		1


	//   ....[4]....
        /*5594*/ 	.word	0x000003a0
        /*5598*/ 	.word	0x000000ff
        /*559c*/ 	.word	0x00000010
        /*55a0*/ 	.short	0x0100
        /*55a2*/ 	.byte	0x09
	.zero		1


	//   ....[5]....
        /*55a4*/ 	.word	0x000003b0
        /*55a8*/ 	.word	0x000000ff
        /*55ac*/ 	.word	0x00000080
        /*55b0*/ 	.short	0x0100
        /*55b2*/ 	.byte	0x09
	.zero		1


	//   ....[6]....
        /*55b4*/ 	.word	0x000003c0
        /*55b8*/ 	.word	0x000000ff
        /*55bc*/ 	.word	0x00000018
        /*55c0*/ 	.short	0x0100
        /*55c2*/ 	.byte	0x09
	.zero		1


	//   ....[7]....
        /*55c4*/ 	.word	0x000003d0
        /*55c8*/ 	.word	0x000000ff
        /*55cc*/ 	.word	0x00000088
        /*55d0*/ 	.short	0x0100
        /*55d2*/ 	.byte	0x09
	.zero		1


	//   ....[8]....
        /*55d4*/ 	.word	0x000003e0
        /*55d8*/ 	.word	0x000000ff
        /*55dc*/ 	.word	0x00000020
        /*55e0*/ 	.short	0x0100
        /*55e2*/ 	.byte	0x09
	.zero		1


	//   ....[9]....
        /*55e4*/ 	.word	0x000003f0
        /*55e8*/ 	.word	0x000000ff
        /*55ec*/ 	.word	0x00000090
        /*55f0*/ 	.short	0x0100
        /*55f2*/ 	.byte	0x09
	.zero		1


	//   ....[10]....
        /*55f4*/ 	.word	0x00000400
        /*55f8*/ 	.word	0x000000ff
        /*55fc*/ 	.word	0x00000028
        /*5600*/ 	.short	0x0100
        /*5602*/ 	.byte	0x09
	.zero		1


	//   ....[11]....
        /*5604*/ 	.word	0x00000410
        /*5608*/ 	.word	0x000000ff
        /*560c*/ 	.word	0x00000098
        /*5610*/ 	.short	0x0100
        /*5612*/ 	.byte	0x09
	.zero		1


	//   ....[12]....
        /*5614*/ 	.word	0x00000420
        /*5618*/ 	.word	0x000000ff
        /*561c*/ 	.word	0x00000030
        /*5620*/ 	.short	0x0100
        /*5622*/ 	.byte	0x09
	.zero		1


	//   ....[13]....
        /*5624*/ 	.word	0x00000430
        /*5628*/ 	.word	0x000000ff
        /*562c*/ 	.word	0x000000a0
        /*5630*/ 	.short	0x0100
        /*5632*/ 	.byte	0x09
	.zero		1


	//   ....[14]....
        /*5634*/ 	.word	0x00000440
        /*5638*/ 	.word	0x000000ff
        /*563c*/ 	.word	0x00000038
        /*5640*/ 	.short	0x0100
        /*5642*/ 	.byte	0x09
	.zero		1


	//   ....[15]....
        /*5644*/ 	.word	0x00000450
        /*5648*/ 	.word	0x000000ff
        /*564c*/ 	.word	0x000000a8
        /*5650*/ 	.short	0x0100
        /*5652*/ 	.byte	0x09
	.zero		1


	//   ....[16]....
        /*5654*/ 	.word	0x00000460
        /*5658*/ 	.word	0x000000ff
        /*565c*/ 	.word	0x00000040
        /*5660*/ 	.short	0x0100
        /*5662*/ 	.byte	0x09
	.zero		1


	//   ....[17]....
        /*5664*/ 	.word	0x00000470
        /*5668*/ 	.word	0x000000ff
        /*566c*/ 	.word	0x000000b0
        /*5670*/ 	.short	0x0100
        /*5672*/ 	.byte	0x09
	.zero		1


	//   ....[18]....
        /*5674*/ 	.word	0x00000480
        /*5678*/ 	.word	0x000000ff
        /*567c*/ 	.word	0x00000048
        /*5680*/ 	.short	0x0100
        /*5682*/ 	.byte	0x09
	.zero		1


	//   ....[19]....
        /*5684*/ 	.word	0x00000490
        /*5688*/ 	.word	0x000000ff
        /*568c*/ 	.word	0x000000b8
        /*5690*/ 	.short	0x0100
        /*5692*/ 	.byte	0x09
	.zero		1


	//   ....[20]....
        /*5694*/ 	.word	0x000004a0
        /*5698*/ 	.word	0x000000ff
        /*569c*/ 	.word	0x00000050
        /*56a0*/ 	.short	0x0100
        /*56a2*/ 	.byte	0x09
	.zero		1


	//   ....[21]....
        /*56a4*/ 	.word	0x000004b0
        /*56a8*/ 	.word	0x000000ff
        /*56ac*/ 	.word	0x000000c0
        /*56b0*/ 	.short	0x0100
        /*56b2*/ 	.byte	0x09
	.zero		1


	//   ....[22]....
        /*56b4*/ 	.word	0x000004c0
        /*56b8*/ 	.word	0x000000ff
        /*56bc*/ 	.word	0x00000058
        /*56c0*/ 	.short	0x0100
        /*56c2*/ 	.byte	0x09
	.zero		1


	//   ....[23]....
        /*56c4*/ 	.word	0x000004d0
        /*56c8*/ 	.word	0x000000ff
        /*56cc*/ 	.word	0x000000c8
        /*56d0*/ 	.short	0x0100
        /*56d2*/ 	.byte	0x09
	.zero		1


	//   ....[24]....
        /*56d4*/ 	.word	0x000004e0
        /*56d8*/ 	.word	0x000000ff
        /*56dc*/ 	.word	0x00000060
        /*56e0*/ 	.short	0x0100
        /*56e2*/ 	.byte	0x09
	.zero		1


	//   ....[25]....
        /*56e4*/ 	.word	0x000004f0
        /*56e8*/ 	.word	0x000000ff
        /*56ec*/ 	.word	0x000000d0
        /*56f0*/ 	.short	0x0100
        /*56f2*/ 	.byte	0x09
	.zero		1


	//   ....[26]....
        /*56f4*/ 	.word	0x00000500
        /*56f8*/ 	.word	0x000000ff
        /*56fc*/ 	.word	0x00000068
        /*5700*/ 	.short	0x0100
        /*5702*/ 	.byte	0x09
	.zero		1


	//   ....[27]....
        /*5704*/ 	.word	0x00000510
        /*5708*/ 	.word	0x000000ff
        /*570c*/ 	.word	0x000000d8
        /*5710*/ 	.short	0x0100
        /*5712*/ 	.byte	0x09
	.zero		1


	//   ....[28]....
        /*5714*/ 	.word	0x000008f0
        /*5718*/ 	.word	0x000000ff
        /*571c*/ 	.word	0x000000f0
        /*5720*/ 	.short	0x0100
        /*5722*/ 	.byte	0x06
	.zero		1


	//   ....[29]....
        /*5724*/ 	.word	0x00000950
        /*5728*/ 	.word	0x000000ff
        /*572c*/ 	.word	0x000000f8
        /*5730*/ 	.short	0x0100
        /*5732*/ 	.byte	0x06
	.zero		1


	//   ....[30]....
        /*5734*/ 	.word	0x00002f20
        /*5738*/ 	.word	0x000000ff
        /*573c*/ 	.word	0x00000000
        /*5740*/ 	.short	0x010a
        /*5742*/ 	.byte	0x07
	.zero		1


	//   ....[31]....
        /*5744*/ 	.word	0x00002f80
        /*5748*/ 	.word	0x000000ff
        /*574c*/ 	.word	0x00000000
        /*5750*/ 	.short	0x010a
        /*5752*/ 	.byte	0x07
	.zero		1


	//   ....[32]....
        /*5754*/ 	.word	0x00006740
        /*5758*/ 	.word	0x000000ff
        /*575c*/ 	.word	0x00000000
        /*5760*/ 	.short	0x010a
        /*5762*/ 	.byte	0x0f
	.zero		1


	//   ....[33]....
        /*5764*/ 	.word	0x00006780
        /*5768*/ 	.word	0x000000ff
        /*576c*/ 	.word	0x00000000
        /*5770*/ 	.short	0x010a
        /*5772*/ 	.byte	0x0f
	.zero		1


	//   ....[34]....
        /*5774*/ 	.word	0x0000b430
        /*5778*/ 	.word	0x00000003
        /*577c*/ 	.word	0x00000000
        /*5780*/ 	.short	0x0101
        /*5782*/ 	.byte	0x3f
	.zero		1


	//   ....[35]....
        /*5784*/ 	.word	0x0000ef40
        /*5788*/ 	.word	0x00000000
        /*578c*/ 	.word	0x00000000
        /*5790*/ 	.short	0x0101
        /*5792*/ 	.byte	0x3f
	.zero		1


	//   ....[36]....
        /*5794*/ 	.word	0x00022b10
        /*5798*/ 	.word	0x0000000c
        /*579c*/ 	.word	0x00000070
        /*57a0*/ 	.short	0x010a
        /*57a2*/ 	.byte	0x3f
	.zero		1


	//   ....[37]....
        /*57a4*/ 	.word	0x00022ea0
        /*57a8*/ 	.word	0x00000002
        /*57ac*/ 	.word	0x000000f8
        /*57b0*/ 	.short	0x0101
        /*57b2*/ 	.byte	0x3f
	.zero		1


	//   ....[38]....
        /*57b4*/ 	.word	0x00023660
        /*57b8*/ 	.word	0x00000003
        /*57bc*/ 	.word	0x00000000
        /*57c0*/ 	.short	0x010a
        /*57c2*/ 	.byte	0x3f
	.zero		1


	//   ....[39]....
        /*57c4*/ 	.word	0x000236f0
        /*57c8*/ 	.word	0x00000003
        /*57cc*/ 	.word	0x00000000
        /*57d0*/ 	.short	0x010a
        /*57d2*/ 	.byte	0x3f
	.zero		1


	//   ....[40]....
        /*57d4*/ 	.word	0x00023780
        /*57d8*/ 	.word	0x00000003
        /*57dc*/ 	.word	0x00000000
        /*57e0*/ 	.short	0x010a
        /*57e2*/ 	.byte	0x3f
	.zero		1


	//   ....[41]....
        /*57e4*/ 	.word	0x00023810
        /*57e8*/ 	.word	0x00000003
        /*57ec*/ 	.word	0x00000000
        /*57f0*/ 	.short	0x010a
        /*57f2*/ 	.byte	0x3f
	.zero		1


	//   ....[42]....
        /*57f4*/ 	.word	0x000238a0
        /*57f8*/ 	.word	0x00000003
        /*57fc*/ 	.word	0x00000000
        /*5800*/ 	.short	0x010a
        /*5802*/ 	.byte	0x3f
	.zero		1


	//   ....[43]....
        /*5804*/ 	.word	0x00023930
        /*5808*/ 	.word	0x00000003
        /*580c*/ 	.word	0x00000000
        /*5810*/ 	.short	0x010a
        /*5812*/ 	.byte	0x3f
	.zero		1


	//   ....[44]....
        /*5814*/ 	.word	0x000239c0
        /*5818*/ 	.word	0x00000003
        /*581c*/ 	.word	0x00000000
        /*5820*/ 	.short	0x010a
        /*5822*/ 	.byte	0x3f
	.zero		1


	//   ....[45]....
        /*5824*/ 	.word	0x00023a50
        /*5828*/ 	.word	0x00000003
        /*582c*/ 	.word	0x00000000
        /*5830*/ 	.short	0x010a
        /*5832*/ 	.byte	0x3f
	.zero		1


	//   ....[46]....
        /*5834*/ 	.word	0x00023ae0
        /*5838*/ 	.word	0x00000003
        /*583c*/ 	.word	0x00000000
        /*5840*/ 	.short	0x010a
        /*5842*/ 	.byte	0x3f
	.zero		1


	//   ....[47]....
        /*5844*/ 	.word	0x00023b70
        /*5848*/ 	.word	0x00000003
        /*584c*/ 	.word	0x00000000
        /*5850*/ 	.short	0x010a
        /*5852*/ 	.byte	0x3f
	.zero		1


	//   ....[48]....
        /*5854*/ 	.word	0x00023c00
        /*5858*/ 	.word	0x00000003
        /*585c*/ 	.word	0x00000000
        /*5860*/ 	.short	0x010a
        /*5862*/ 	.byte	0x3f
	.zero		1


	//   ....[49]....
        /*5864*/ 	.word	0x00023c90
        /*5868*/ 	.word	0x00000003
        /*586c*/ 	.word	0x00000000
        /*5870*/ 	.short	0x010a
        /*5872*/ 	.byte	0x3f
	.zero		1


	//   ....[50]....
        /*5874*/ 	.word	0x00023d20
        /*5878*/ 	.word	0x00000003
        /*587c*/ 	.word	0x00000000
        /*5880*/ 	.short	0x010a
        /*5882*/ 	.byte	0x3f
	.zero		1


	//   ....[51]....
        /*5884*/ 	.word	0x00023db0
        /*5888*/ 	.word	0x00000003
        /*588c*/ 	.word	0x00000000
        /*5890*/ 	.short	0x010a
        /*5892*/ 	.byte	0x3f
	.zero		1


	//   ....[52]....
        /*5894*/ 	.word	0x00023e20
        /*5898*/ 	.word	0x00000003
        /*589c*/ 	.word	0x00000000
        /*58a0*/ 	.short	0x010a
        /*58a2*/ 	.byte	0x3f
	.zero		1


	//   ....[53]....
        /*58a4*/ 	.word	0x00023e90
        /*58a8*/ 	.word	0x00000000
        /*58ac*/ 	.word	0x00000000
        /*58b0*/ 	.short	0x010a
        /*58b2*/ 	.byte	0x3f
	.zero		1


	//   ....[54]....
        /*58b4*/ 	.word	0x00023f70
        /*58b8*/ 	.word	0x0000000c
        /*58bc*/ 	.word	0x00000070
        /*58c0*/ 	.short	0x010a
        /*58c2*/ 	.byte	0x3f
	.zero		1


	//   ....[55]....
        /*58c4*/ 	.word	0x00024040
        /*58c8*/ 	.word	0x00000003
        /*58cc*/ 	.word	0x00000000
        /*58d0*/ 	.short	0x010a
        /*58d2*/ 	.byte	0x3f
	.zero		1


	//   ....[56]....
        /*58d4*/ 	.word	0x00024090
        /*58d8*/ 	.word	0x00000003
        /*58dc*/ 	.word	0x00000000
        /*58e0*/ 	.short	0x010a
        /*58e2*/ 	.byte	0x3f
	.zero		1


	//   ....[57]....
        /*58e4*/ 	.word	0x000240e0
        /*58e8*/ 	.word	0x00000003
        /*58ec*/ 	.word	0x00000000
        /*58f0*/ 	.short	0x010a
        /*58f2*/ 	.byte	0x3f
	.zero		1


	//   ....[58]....
        /*58f4*/ 	.word	0x00024130
        /*58f8*/ 	.word	0x00000003
        /*58fc*/ 	.word	0x00000000
        /*5900*/ 	.short	0x010a
        /*5902*/ 	.byte	0x3f
	.zero		1


	//   ....[59]....
        /*5904*/ 	.word	0x00024180
        /*5908*/ 	.word	0x00000003
        /*590c*/ 	.word	0x00000000
        /*5910*/ 	.short	0x010a
        /*5912*/ 	.byte	0x3f
	.zero		1


	//   ....[60]....
        /*5914*/ 	.word	0x000241d0
        /*5918*/ 	.word	0x00000003
        /*591c*/ 	.word	0x00000000
        /*5920*/ 	.short	0x010a
        /*5922*/ 	.byte	0x3f
	.zero		1


	//   ....[61]....
        /*5924*/ 	.word	0x00024220
        /*5928*/ 	.word	0x00000003
        /*592c*/ 	.word	0x00000000
        /*5930*/ 	.short	0x010a
        /*5932*/ 	.byte	0x3f
	.zero		1


	//   ....[62]....
        /*5934*/ 	.word	0x00024270
        /*5938*/ 	.word	0x00000003
        /*593c*/ 	.word	0x00000000
        /*5940*/ 	.short	0x010a
        /*5942*/ 	.byte	0x3f
	.zero		1


	//   ....[63]....
        /*5944*/ 	.word	0x000242c0
        /*5948*/ 	.word	0x00000003
        /*594c*/ 	.word	0x00000000
        /*5950*/ 	.short	0x010a
        /*5952*/ 	.byte	0x3f
	.zero		1


	//   ....[64]....
        /*5954*/ 	.word	0x00024310
        /*5958*/ 	.word	0x00000003
        /*595c*/ 	.word	0x00000000
        /*5960*/ 	.short	0x010a
        /*5962*/ 	.byte	0x3f
	.zero		1


	//   ....[65]....
        /*5964*/ 	.word	0x00024360
        /*5968*/ 	.word	0x00000003
        /*596c*/ 	.word	0x00000000
        /*5970*/ 	.short	0x010a
        /*5972*/ 	.byte	0x3f
	.zero		1


	//   ....[66]....
        /*5974*/ 	.word	0x000243b0
        /*5978*/ 	.word	0x00000003
        /*597c*/ 	.word	0x00000000
        /*5980*/ 	.short	0x010a
        /*5982*/ 	.byte	0x3f
	.zero		1


	//   ....[67]....
        /*5984*/ 	.word	0x00024400
        /*5988*/ 	.word	0x00000003
        /*598c*/ 	.word	0x00000000
        /*5990*/ 	.short	0x010a
        /*5992*/ 	.byte	0x3f
	.zero		1


	//----- nvinfo : EIATTR_NUM_MBARRIERS
	.align		4
.L_30:
        /*5994*/ 	.byte	0x03, 0x38
        /*5996*/ 	.short	0x001e


	//----- nvinfo : EIATTR_EXIT_INSTR_OFFSETS
	.align		4
        /*5998*/ 	.byte	0x04, 0x1c
        /*599a*/ 	.short	(.L_32 - .L_31)


	//   ....[0]....
.L_31:
        /*599c*/ 	.word	0x00000b60


	//   ....[1]....
        /*59a0*/ 	.word	0x00001400


	//   ....[2]....
        /*59a4*/ 	.word	0x000220e0


	//   ....[3]....
        /*59a8*/ 	.word	0x00022670


	//   ....[4]....
        /*59ac*/ 	.word	0x00023e00


	//----- nvinfo : EIATTR_MAX_THREADS
	.align		4
.L_32:
        /*59b0*/ 	.byte	0x04, 0x05
        /*59b2*/ 	.short	(.L_34 - .L_33)
.L_33:
        /*59b4*/ 	.word	0x00000180
        /*59b8*/ 	.word	0x00000001
        /*59bc*/ 	.word	0x00000001


	//----- nvinfo : EIATTR_CRS_STACK_SIZE
	.align		4
.L_34:
        /*59c0*/ 	.byte	0x04, 0x1e
        /*59c2*/ 	.short	(.L_36 - .L_35)
.L_35:
        /*59c4*/ 	.word	0x00000000


	//----- nvinfo : EIATTR_CBANK_PARAM_SIZE
	.align		4
.L_36:
        /*59c8*/ 	.byte	0x03, 0x19
        /*59ca*/ 	.short	0x0470


	//----- nvinfo : EIATTR_PARAM_CBANK
	.align		4
        /*59cc*/ 	.byte	0x04, 0x0a
        /*59ce*/ 	.short	(.L_38 - .L_37)
	.align		4
.L_37:
        /*59d0*/ 	.word	index@(.nv.constant0._ZN7cutlass13device_kernelINS_4gemm6kernel13GemmUniversalIN4cute5tupleIJiiiiEEENS1_10collective13CollectiveMmaINS1_37MainloopSm90TmaGmmaWarpSpecializedFP8ILi14ENS5_IJNS4_1CILi4EEENSA_ILi2EEENSA_ILi1EEEEEENS1_35KernelTmaWarpSpecializedCooperativeEEENS5_IJNSA_ILi256EEESH_NSA_ILi32EEEEEENS_12float_e5m2_tENS5_IJlSD_lEEESK_SL_NS4_8TiledMMAINS4_8MMA_AtomIJNS4_4SM904GMMA31MMA_64x256x32_F32E5M2E5M2_SS_TNILNSP_7ScaleInE1ELSR_1EEEEEENS4_6LayoutINS5_IJSC_SD_SD_EEENS5_IJSD_NSA_ILi0EEESW_EEEEENS5_IJNS4_10UnderscoreESZ_SZ_EEEEENS4_23SM90_TMA_LOAD_MULTICASTENS4_14ComposedLayoutINS4_7SwizzleILi1ELi4ELi3EEENS4_18smem_ptr_flag_bitsILi8EEENSU_INS5_IJNSA_ILi8EEESI_EEENS5_IJSI_SD_EEEEEEEvNS4_8identityES12_S1C_vS1D_EENS_8epilogue10collective6detail29Sm90TmaWarpSpecializedAdapterINS1G_15DefaultEpilogueISK_SL_SL_NS1F_6thread17LinearCombinationISK_Li1EffLNS1K_9ScaleType4KindE0ELNS_15FloatRoundStyleE2ESK_EENS1_15EpilogueDefaultEEEEEvvEEEEvNT_6ParamsE)
        /*59d4*/ 	.short	0x0210
        /*59d6*/ 	.short	0x0470


	//----- nvinfo : EIATTR_SW_WAR
	.align		4
.L_38:
        /*59d8*/ 	.byte	0x04, 0x36
        /*59da*/ 	.short	(.L_40 - .L_39)
.L_39:
        /*59dc*/ 	.word	0x00000008
.L_40:


//--------------------- .nv.callgraph             --------------------------
	.section	.nv.callgraph,"",@"SHT_CUDA_CALLGRAPH"
	.align	4
	.sectionentsize	8
	.align		4
        /*0000*/ 	.word	0x00000000
	.align		4
        /*0004*/ 	.word	0xffffffff
	.align		4
        /*0008*/ 	.word	0x00000000
	.align		4
        /*000c*/ 	.word	0xfffffffe
	.align		4
        /*0010*/ 	.word	0x00000000
	.align		4
        /*0014*/ 	.word	0xfffffffd
	.align		4
        /*0018*/ 	.word	0x00000000
	.align		4
        /*001c*/ 	.word	0xfffffffc


//--------------------- .nv.constant4             --------------------------
	.section	.nv.constant4,"a",@progbits
	.align	8
	.align		8
.nv.constant4:
        /*0000*/ 	.dword	_ZN40_INTERNAL_72eb939d_4_k_cu_a7fed8a1_259364cuda3std3__45__cpo5beginE
	.align		8
        /*0008*/ 	.dword	_ZN40_INTERNAL_72eb939d_4_k_cu_a7fed8a1_259364cuda3std3__45__cpo3endE
	.align		8
        /*0010*/ 	.dword	_ZN40_INTERNAL_72eb939d_4_k_cu_a7fed8a1_259364cuda3std3__45__cpo6cbeginE
	.align		8
        /*0018*/ 	.dword	_ZN40_INTERNAL_72eb939d_4_k_cu_a7fed8a1_259364cuda3std3__45__cpo4cendE
	.align		8
        /*0020*/ 	.dword	_ZN40_INTERNAL_72eb939d_4_k_cu_a7fed8a1_259364cuda3std3__442_GLOBAL__N__72eb939d_4_k_cu_a7fed8a1_259366ignoreE
	.align		8
        /*0028*/ 	.dword	_ZN40_INTERNAL_72eb939d_4_k_cu_a7fed8a1_259364cuda3std3__419piecewise_constructE
	.align		8
        /*0030*/ 	.dword	_ZN40_INTERNAL_72eb939d_4_k_cu_a7fed8a1_259364cuda3std3__48in_placeE
	.align		8
        /*0038*/ 	.dword	_ZN40_INTERNAL_72eb939d_4_k_cu_a7fed8a1_259364cuda3std6ranges3__45__cpo4swapE
	.align		8
        /*0040*/ 	.dword	_ZN40_INTERNAL_72eb939d_4_k_cu_a7fed8a1_259364cuda3std6ranges3__45__cpo9iter_moveE
	.align		8
        /*0048*/ 	.dword	_ZN40_INTERNAL_72eb939d_4_k_cu_a7fed8a1_259364cute7productE
	.align		8
        /*0050*/ 	.dword	_ZN40_INTERNAL_72eb939d_4_k_cu_a7fed8a1_259364cute1_E


//--------------------- .text._ZN7cutlass13device_kernelINS_4gemm6kernel13GemmUniversalIN4cute5tupleIJiiiiEEENS1_10collective13CollectiveMmaINS1_37MainloopSm90TmaGmmaWarpSpecializedFP8ILi14ENS5_IJNS4_1CILi4EEENSA_ILi2EEENSA_ILi1EEEEEENS1_35KernelTmaWarpSpecializedCooperativeEEENS5_IJNSA_ILi256EEESH_NSA_ILi32EEEEEENS_12float_e5m2_tENS5_IJlSD_lEEESK_SL_NS4_8TiledMMAINS4_8MMA_AtomIJNS4_4SM904GMMA31MMA_64x256x32_F32E5M2E5M2_SS_TNILNSP_7ScaleInE1ELSR_1EEEEEENS4_6LayoutINS5_IJSC_SD_SD_EEENS5_IJSD_NSA_ILi0EEESW_EEEEENS5_IJNS4_10UnderscoreESZ_SZ_EEEEENS4_23SM90_TMA_LOAD_MULTICASTENS4_14ComposedLayoutINS4_7SwizzleILi1ELi4ELi3EEENS4_18smem_ptr_flag_bitsILi8EEENSU_INS5_IJNSA_ILi8EEESI_EEENS5_IJSI_SD_EEEEEEEvNS4_8identityES12_S1C_vS1D_EENS_8epilogue10collective6detail29Sm90TmaWarpSpecializedAdapterINS1G_15DefaultEpilogueISK_SL_SL_NS1F_6thread17LinearCombinationISK_Li1EffLNS1K_9ScaleType4KindE0ELNS_15FloatRoundStyleE2ESK_EENS1_15EpilogueDefaultEEEEEvvEEEEvNT_6ParamsE --------------------------
	.section	.text._ZN7cutlass13device_kernelINS_4gemm6kernel13GemmUniversalIN4cute5tupleIJiiiiEEENS1_10collective13CollectiveMmaINS1_37MainloopSm90TmaGmmaWarpSpecializedFP8ILi14ENS5_IJNS4_1CILi4EEENSA_ILi2EEENSA_ILi1EEEEEENS1_35KernelTmaWarpSpecializedCooperativeEEENS5_IJNSA_ILi256EEESH_NSA_ILi32EEEEEENS_12float_e5m2_tENS5_IJlSD_lEEESK_SL_NS4_8TiledMMAINS4_8MMA_AtomIJNS4_4SM904GMMA31MMA_64x256x32_F32E5M2E5M2_SS_TNILNSP_7ScaleInE1ELSR_1EEEEEENS4_6LayoutINS5_IJSC_SD_SD_EEENS5_IJSD_NSA_ILi0EEESW_EEEEENS5_IJNS4_10UnderscoreESZ_SZ_EEEEENS4_23SM90_TMA_LOAD_MULTICASTENS4_14ComposedLayoutINS4_7SwizzleILi1ELi4ELi3EEENS4_18smem_ptr_flag_bitsILi8EEENSU_INS5_IJNSA_ILi8EEESI_EEENS5_IJSI_SD_EEEEEEEvNS4_8identityES12_S1C_vS1D_EENS_8epilogue10collective6detail29Sm90TmaWarpSpecializedAdapterINS1G_15DefaultEpilogueISK_SL_SL_NS1F_6thread17LinearCombinationISK_Li1EffLNS1K_9ScaleType4KindE0ELNS_15FloatRoundStyleE2ESK_EENS1_15EpilogueDefaultEEEEEvvEEEEvNT_6ParamsE,"ax",@progbits
	.align	128
.text._ZN7cutlass13device_kernelINS_4gemm6kernel13GemmUniversalIN4cute5tupleIJiiiiEEENS1_10collective13CollectiveMmaINS1_37MainloopSm90TmaGmmaWarpSpecializedFP8ILi14ENS5_IJNS4_1CILi4EEENSA_ILi2EEENSA_ILi1EEEEEENS1_35KernelTmaWarpSpecializedCooperativeEEENS5_IJNSA_ILi256EEESH_NSA_ILi32EEEEEENS_12float_e5m2_tENS5_IJlSD_lEEESK_SL_NS4_8TiledMMAINS4_8MMA_AtomIJNS4_4SM904GMMA31MMA_64x256x32_F32E5M2E5M2_SS_TNILNSP_7ScaleInE1ELSR_1EEEEEENS4_6LayoutINS5_IJSC_SD_SD_EEENS5_IJSD_NSA_ILi0EEESW_EEEEENS5_IJNS4_10UnderscoreESZ_SZ_EEEEENS4_23SM90_TMA_LOAD_MULTICASTENS4_14ComposedLayoutINS4_7SwizzleILi1ELi4ELi3EEENS4_18smem_ptr_flag_bitsILi8EEENSU_INS5_IJNSA_ILi8EEESI_EEENS5_IJSI_SD_EEEEEEEvNS4_8identityES12_S1C_vS1D_EENS_8epilogue10collective6detail29Sm90TmaWarpSpecializedAdapterINS1G_15DefaultEpilogueISK_SL_SL_NS1F_6thread17LinearCombinationISK_Li1EffLNS1K_9ScaleType4KindE0ELNS_15FloatRoundStyleE2ESK_EENS1_15EpilogueDefaultEEEEEvvEEEEvNT_6ParamsE:
        .type           _ZN7cutlass13device_kernelINS_4gemm6kernel13GemmUniversalIN4cute5tupleIJiiiiEEENS1_10collective13CollectiveMmaINS1_37MainloopSm90TmaGmmaWarpSpecializedFP8ILi14ENS5_IJNS4_1CILi4EEENSA_ILi2EEENSA_ILi1EEEEEENS1_35KernelTmaWarpSpecializedCooperativeEEENS5_IJNSA_ILi256EEESH_NSA_ILi32EEEEEENS_12float_e5m2_tENS5_IJlSD_lEEESK_SL_NS4_8TiledMMAINS4_8MMA_AtomIJNS4_4SM904GMMA31MMA_64x256x32_F32E5M2E5M2_SS_TNILNSP_7ScaleInE1ELSR_1EEEEEENS4_6LayoutINS5_IJSC_SD_SD_EEENS5_IJSD_NSA_ILi0EEESW_EEEEENS5_IJNS4_10UnderscoreESZ_SZ_EEEEENS4_23SM90_TMA_LOAD_MULTICASTENS4_14ComposedLayoutINS4_7SwizzleILi1ELi4ELi3EEENS4_18smem_ptr_flag_bitsILi8EEENSU_INS5_IJNSA_ILi8EEESI_EEENS5_IJSI_SD_EEEEEEEvNS4_8identityES12_S1C_vS1D_EENS_8epilogue10collective6detail29Sm90TmaWarpSpecializedAdapterINS1G_15DefaultEpilogueISK_SL_SL_NS1F_6thread17LinearCombinationISK_Li1EffLNS1K_9ScaleType4KindE0ELNS_15FloatRoundStyleE2ESK_EENS1_15EpilogueDefaultEEEEEvvEEEEvNT_6ParamsE,@function
        .size           _ZN7cutlass13device_kernelINS_4gemm6kernel13GemmUniversalIN4cute5tupleIJiiiiEEENS1_10collective13CollectiveMmaINS1_37MainloopSm90TmaGmmaWarpSpecializedFP8ILi14ENS5_IJNS4_1CILi4EEENSA_ILi2EEENSA_ILi1EEEEEENS1_35KernelTmaWarpSpecializedCooperativeEEENS5_IJNSA_ILi256EEESH_NSA_ILi32EEEEEENS_12float_e5m2_tENS5_IJlSD_lEEESK_SL_NS4_8TiledMMAINS4_8MMA_AtomIJNS4_4SM904GMMA31MMA_64x256x32_F32E5M2E5M2_SS_TNILNSP_7ScaleInE1ELSR_1EEEEEENS4_6LayoutINS5_IJSC_SD_SD_EEENS5_IJSD_NSA_ILi0EEESW_EEEEENS5_IJNS4_10UnderscoreESZ_SZ_EEEEENS4_23SM90_TMA_LOAD_MULTICASTENS4_14ComposedLayoutINS4_7SwizzleILi1ELi4ELi3EEENS4_18smem_ptr_flag_bitsILi8EEENSU_INS5_IJNSA_ILi8EEESI_EEENS5_IJSI_SD_EEEEEEEvNS4_8identityES12_S1C_vS1D_EENS_8epilogue10collective6detail29Sm90TmaWarpSpecializedAdapterINS1G_15DefaultEpilogueISK_SL_SL_NS1F_6thread17LinearCombinationISK_Li1EffLNS1K_9ScaleType4KindE0ELNS_15FloatRoundStyleE2ESK_EENS1_15EpilogueDefaultEEEEEvvEEEEvNT_6ParamsE,(.L_x_611 - _ZN7cutlass13device_kernelINS_4gemm6kernel13GemmUniversalIN4cute5tupleIJiiiiEEENS1_10collective13CollectiveMmaINS1_37MainloopSm90TmaGmmaWarpSpecializedFP8ILi14ENS5_IJNS4_1CILi4EEENSA_ILi2EEENSA_ILi1EEEEEENS1_35KernelTmaWarpSpecializedCooperativeEEENS5_IJNSA_ILi256EEESH_NSA_ILi32EEEEEENS_12float_e5m2_tENS5_IJlSD_lEEESK_SL_NS4_8TiledMMAINS4_8MMA_AtomIJNS4_4SM904GMMA31MMA_64x256x32_F32E5M2E5M2_SS_TNILNSP_7ScaleInE1ELSR_1EEEEEENS4_6LayoutINS5_IJSC_SD_SD_EEENS5_IJSD_NSA_ILi0EEESW_EEEEENS5_IJNS4_10UnderscoreESZ_SZ_EEEEENS4_23SM90_TMA_LOAD_MULTICASTENS4_14ComposedLayoutINS4_7SwizzleILi1ELi4ELi3EEENS4_18smem_ptr_flag_bitsILi8EEENSU_INS5_IJNSA_ILi8EEESI_EEENS5_IJSI_SD_EEEEEEEvNS4_8identityES12_S1C_vS1D_EENS_8epilogue10collective6detail29Sm90TmaWarpSpecializedAdapterINS1G_15DefaultEpilogueISK_SL_SL_NS1F_6thread17LinearCombinationISK_Li1EffLNS1K_9ScaleType4KindE0ELNS_15FloatRoundStyleE2ESK_EENS1_15EpilogueDefaultEEEEEvvEEEEvNT_6ParamsE)
        .other          _ZN7cutlass13device_kernelINS_4gemm6kernel13GemmUniversalIN4cute5tupleIJiiiiEEENS1_10collective13CollectiveMmaINS1_37MainloopSm90TmaGmmaWarpSpecializedFP8ILi14ENS5_IJNS4_1CILi4EEENSA_ILi2EEENSA_ILi1EEEEEENS1_35KernelTmaWarpSpecializedCooperativeEEENS5_IJNSA_ILi256EEESH_NSA_ILi32EEEEEENS_12float_e5m2_tENS5_IJlSD_lEEESK_SL_NS4_8TiledMMAINS4_8MMA_AtomIJNS4_4SM904GMMA31MMA_64x256x32_F32E5M2E5M2_SS_TNILNSP_7ScaleInE1ELSR_1EEEEEENS4_6LayoutINS5_IJSC_SD_SD_EEENS5_IJSD_NSA_ILi0EEESW_EEEEENS5_IJNS4_10UnderscoreESZ_SZ_EEEEENS4_23SM90_TMA_LOAD_MULTICASTENS4_14ComposedLayoutINS4_7SwizzleILi1ELi4ELi3EEENS4_18smem_ptr_flag_bitsILi8EEENSU_INS5_IJNSA_ILi8EEESI_EEENS5_IJSI_SD_EEEEEEEvNS4_8identityES12_S1C_vS1D_EENS_8epilogue10collective6detail29Sm90TmaWarpSpecializedAdapterINS1G_15DefaultEpilogueISK_SL_SL_NS1F_6thread17LinearCombinationISK_Li1EffLNS1K_9ScaleType4KindE0ELNS_15FloatRoundStyleE2ESK_EENS1_15EpilogueDefaultEEEEEvvEEEEvNT_6ParamsE,@"STO_CUDA_ENTRY STV_DEFAULT"
_ZN7cutlass13device_kernelINS_4gemm6kernel13GemmUniversalIN4cute5tupleIJiiiiEEENS1_10collective13CollectiveMmaINS1_37MainloopSm90TmaGmmaWarpSpecializedFP8ILi14ENS5_IJNS4_1CILi4EEENSA_ILi2EEENSA_ILi1EEEEEENS1_35KernelTmaWarpSpecializedCooperativeEEENS5_IJNSA_ILi256EEESH_NSA_ILi32EEEEEENS_12float_e5m2_tENS5_IJlSD_lEEESK_SL_NS4_8TiledMMAINS4_8MMA_AtomIJNS4_4SM904GMMA31MMA_64x256x32_F32E5M2E5M2_SS_TNILNSP_7ScaleInE1ELSR_1EEEEEENS4_6LayoutINS5_IJSC_SD_SD_EEENS5_IJSD_NSA_ILi0EEESW_EEEEENS5_IJNS4_10UnderscoreESZ_SZ_EEEEENS4_23SM90_TMA_LOAD_MULTICASTENS4_14ComposedLayoutINS4_7SwizzleILi1ELi4ELi3EEENS4_18smem_ptr_flag_bitsILi8EEENSU_INS5_IJNSA_ILi8EEESI_EEENS5_IJSI_SD_EEEEEEEvNS4_8identityES12_S1C_vS1D_EENS_8epilogue10collective6detail29Sm90TmaWarpSpecializedAdapterINS1G_15DefaultEpilogueISK_SL_SL_NS1F_6thread17LinearCombinationISK_Li1EffLNS1K_9ScaleType4KindE0ELNS_15FloatRoundStyleE2ESK_EENS1_15EpilogueDefaultEEEEEvvEEEEvNT_6ParamsE:
[----:B------:R-:W0:Y:S02]  /*0000*/  LDC R1, c[0x0][0x28] ;  /* 0x00000a00ff017b82 */ /* 0x000e240000000800 */
[----:B0-----:R-:W-:Y:S01]  /*0010*/  VIADD R1, R1, 0xfffff988 ;  /* 0xfffff98801017836 */ /* 0x001fe20000000000 */
[----:B------:R-:W0:Y:S01]  /*0020*/  S2R R4, SR_TID.X ;  /* 0x0000000000047919 */ /* 0x000e220000002100 */
[----:B------:R-:W-:Y:S01]  /*0030*/  ELECT P0, URZ, PT ;  /* 0x00000000003f782f */ /* 0x000fe20003800000 */
[----:B------:R-:W-:Y:S01]  /*0040*/  BSSY B0, `(.L_x_0) ;  /* 0x0000015000007945 */ /* 0x000fe20003800000 */
[--C-:B0-----:R-:W-:Y:S02]  /*0050*/  SHF.R.U32.HI R0, RZ, 0x5, R4.reuse ;  /* 0x00000005ff007819 */ /* 0x101fe40000011604 */
[----:B------:R-:W-:-:S03]  /*0060*/  SHF.R.U32.HI R2, RZ, 0x7, R4 ;  /* 0x00000007ff027819 */ /* 0x000fc60000011604 */
[----:B------:R-:W0:Y:S04]  /*0070*/  SHFL.IDX PT, R3, R0, RZ, 0x1f ;  /* 0x00001fff00037589 */ /* 0x000e2800000e0000 */
[----:B------:R-:W1:Y:S01]  /*0080*/  SHFL.IDX PT, R2, R2, RZ, 0x1f ;  /* 0x00001fff02027589 */ /* 0x000e6200000e0000 */
[----:B0-----:R-:W-:Y:S02]  /*0090*/  R2UR UR4, R3 ;  /* 0x00000000030472ca */ /* 0x001fe400000e0000 */
[----:B-1----:R-:W-:-:S11]  /*00a0*/  R2UR UR6, R2 ;  /* 0x00000000020672ca */ /* 0x002fd600000e0000 */
[----:B------:R-:W-:Y:S02]  /*00b0*/  USHF.R.S32.HI UR5, URZ, 0x1f, UR4 ;  /* 0x0000001f3f057899 */ /* 0x000fe40008011404 */
[----:B------:R-:W-:Y:S02]  /*00c0*/  ISETP.NE.OR P0, PT, RZ, UR4, !P0 ;  /* 0x00000004ff007c0c */ /* 0x000fe4000c705670 */
[----:B------:R-:W-:-:S04]  /*00d0*/  ULEA.HI UR5, UR5, UR4, URZ, 0x2 ;  /* 0x0000000405057291 */ /* 0x000fc8000f8f103f */
[----:B------:R-:W-:-:S04]  /*00e0*/  ULOP3.LUT UR5, UR5, 0xfffffffc, URZ, 0xc0, !UPT ;  /* 0xfffffffc05057892 */ /* 0x000fc8000f8ec03f */
[----:B------:R-:W-:-:S03]  /*00f0*/  UIADD3 UR8, UR4, -UR5, URZ ;  /* 0x8000000504087290 */ /* 0x000fc6000fffe03f */
[----:B------:R-:W-:Y:S09]  /*0100*/  @P0 BRA `(.L_x_1) ;  /* 0x0000000000200947 */ /* 0x000ff20003800000 */
[----:B------:R-:W-:Y:S02]  /*0110*/  ULDC.64 UR4, c[0x0][0x198] ;  /* 0x0000660000047ab9 */ /* 0x000fe40000000a00 */
[----:B------:R-:W-:Y:S02]  /*0120*/  UIADD3 UR10, UP0, UR4, 0xf0, URZ ;  /* 0x000000f0040a7890 */ /* 0x000fe4000ff1e03f */
[----:B------:R-:W-:Y:S02]  /*0130*/  UIADD3 UR4, UP1, UR4, 0x1f0, URZ ;  /* 0x000001f004047890 */ /* 0x000fe4000ff3e03f */
[----:B------:R-:W-:Y:S02]  /*0140*/  UIADD3.X UR11, URZ, UR5, URZ, UP0, !UPT ;  /* 0x000000053f0b7290 */ /* 0x000fe400087fe43f */
[----:B------:R-:W-:-:S07]  /*0150*/  UIADD3.X UR5, URZ, UR5, URZ, UP1, !UPT ;  /* 0x000000053f057290 */ /* 0x000fce0008ffe43f */
[----:B------:R0:W-:Y:S02]  /*0160*/  UTMACCTL.PF [UR10] ;  /* 0x000000000a0079b9 */ /* 0x0001e40008040000 */
[----:B------:R0:W-:Y:S02]  /*0170*/  UTMACCTL.PF [UR4] ;  /* 0x00000000040079b9 */ /* 0x0001e40008040000 */
[----:B0-----:R-:W-:Y:S01]  /*0180*/  NOP ;  /* 0x0000000000007918 */ /* 0x001fe20000000000 */
.L_x_1:
[----:B------:R-:W-:Y:S05]  /*0190*/  BSYNC B0 ;  /* 0x0000000000007941 */ /* 0x000fea0003800000 */
.L_x_0:
[----:B------:R-:W0:Y:S01]  /*01a0*/  SHFL.IDX PT, R3, R0, RZ, 0x1f ;  /* 0x00001fff00037589 */ /* 0x000e2200000e0000 */
[----:B------:R-:W-:Y:S01]  /*01b0*/  UISETP.NE.AND UP0, UPT, UR8, 0x3, UPT ;  /* 0x000000030800788c */ /* 0x000fe2000bf05270 */
[----:B------:R-:W-:Y:S01]  /*01c0*/  SHF.R.S32.HI R2, RZ, 0x1f, R4 ;  /* 0x0000001fff027819 */ /* 0x000fe20000011404 */
[----:B------:R-:W-:Y:S02]  /*01d0*/  UIADD3 UR10, UR6, -0x1, URZ ;  /* 0xffffffff060a7890 */ /* 0x000fe4000fffe03f */
[----:B------:R-:W-:Y:S01]  /*01e0*/  ISETP.NE.AND P1, PT, RZ, UR6, PT ;  /* 0x00000006ff007c0c */ /* 0x000fe2000bf25270 */
[----:B------:R-:W-:Y:S01]  /*01f0*/  UISETP.EQ.OR UP0, UPT, UR8, URZ, !UP0 ;  /* 0x0000003f0800728c */ /* 0x000fe2000c702670 */
[----:B------:R-:W-:Y:S01]  /*0200*/  LEA.HI R2, R2, R4, RZ, 0x7 ;  /* 0x0000000402027211 */ /* 0x000fe200078f38ff */
[----:B------:R-:W-:Y:S02]  /*0210*/  UISETP.GE.U32.AND UP1, UPT, UR10, 0x2, UPT ;  /* 0x000000020a00788c */ /* 0x000fe4000bf26070 */
[----:B------:R-:W-:-:S04]  /*0220*/  UISETP.EQ.AND UP0, UPT, UR6, URZ, UP0 ;  /* 0x0000003f0600728c */ /* 0x000fc80008702270 */
[----:B------:R-:W-:-:S04]  /*0230*/  USEL UR13, URZ, 0x1, !UP0 ;  /* 0x000000013f0d7887 */ /* 0x000fc8000c000000 */
[----:B------:R-:W-:Y:S01]  /*0240*/  USEL UR13, UR13, 0x2, UP1 ;  /* 0x000000020d0d7887 */ /* 0x000fe20008800000 */
[----:B0-----:R-:W-:-:S13]  /*0250*/  ISETP.NE.AND P0, PT, R3, RZ, PT ;  /* 0x000000ff0300720c */ /* 0x001fda0003f05270 */
[----:B------:R-:W-:Y:S05]  /*0260*/  @P0 BRA `(.L_x_2) ;  /* 0x0000000000b40947 */ /* 0x000fea0003800000 */
[----:B------:R-:W-:Y:S01]  /*0270*/  ELECT P0, URZ, PT ;  /* 0x00000000003f782f */ /* 0x000fe20003800000 */
[----:B------:R-:W-:-:S12]  /*0280*/  BSSY B0, `(.L_x_2) ;  /* 0x000002b000007945 */ /* 0x000fd80003800000 */
[----:B------:R-:W-:Y:S05]  /*0290*/  @!P0 BRA `(.L_x_3) ;  /* 0x0000000000a48947 */ /* 0x000fea0003800000 */
[----:B------:R-:W0:Y:S01]  /*02a0*/  S2UR UR9, SR_CgaCtaId ;  /* 0x00000000000979c3 */ /* 0x000e220000008800 */
[----:B------:R-:W-:Y:S01]  /*02b0*/  UMOV UR4, 0x400 ;  /* 0x0000040000047882 */ /* 0x000fe20000000000 */
[----:B------:R-:W-:Y:S01]  /*02c0*/  UMOV UR5, 0x1 ;  /* 0x0000000100057882 */ /* 0x000fe20000000000 */
[----:B------:R-:W-:Y:S02]  /*02d0*/  UMOV UR6, 0xa ;  /* 0x0000000a00067882 */ /* 0x000fe40000000000 */
[----:B------:R-:W-:-:S04]  /*02e0*/  UIADD3 UR6, -UR6, 0x100000, URZ ;  /* 0x0010000006067890 */ /* 0x000fc8000fffe13f */
[----:B------:R-:W-:Y:S02]  /*02f0*/  USHF.L.U32 UR7, UR6, 0xb, URZ ;  /* 0x0000000b06077899 */ /* 0x000fe4000800063f */
[----:B------:R-:W-:Y:S02]  /*0300*/  USHF.L.U32 UR6, UR6, 0x1, URZ ;  /* 0x0000000106067899 */ /* 0x000fe4000800063f */
[----:B0-----:R-:W-:Y:S02]  /*0310*/  ULEA UR9, UR9, UR4, 0x18 ;  /* 0x0000000409097291 */ /* 0x001fe4000f8ec03f */
[----:B------:R-:W-:-:S04]  /*0320*/  UIADD3 UR4, -UR5, 0x100000, URZ ;  /* 0x0010000005047890 */ /* 0x000fc8000fffe13f */
[----:B------:R-:W-:Y:S02]  /*0330*/  USHF.L.U32 UR5, UR4, 0xb, URZ ;  /* 0x0000000b04057899 */ /* 0x000fe4000800063f */
[----:B------:R-:W-:Y:S01]  /*0340*/  USHF.L.U32 UR4, UR4, 0x1, URZ ;  /* 0x0000000104047899 */ /* 0x000fe2000800063f */
[----:B------:R-:W0:Y:S11]  /*0350*/  FENCE.VIEW.ASYNC.S ;  /* 0x00000000000073c6 */ /* 0x000e360000000000 */
[----:B0-----:R0:W1:Y:S01]  /*0360*/  SYNCS.EXCH.64 URZ, [UR9], UR4 ;  /* 0x00000004093f75b2 */ /* 0x0010620008000100 */
[----:B------:R0:W2:Y:S01]  /*0370*/  SYNCS.EXCH.64 URZ, [UR9+0x70], UR6 ;  /* 0x00007006093f75b2 */ /* 0x0000a20008000100 */
[----:B------:R0:W3:Y:S01]  /*0380*/  SYNCS.EXCH.64 URZ, [UR9+0x8], UR4 ;  /* 0x00000804093f75b2 */ /* 0x0000e20008000100 */
[----:B------:R0:W4:Y:S01]  /*0390*/  SYNCS.EXCH.64 URZ, [UR9+0x78], UR6 ;  /* 0x00007806093f75b2 */ /* 0x0001220008000100 */
[----:B------:R0:W0:Y:S01]  /*03a0*/  SYNCS.EXCH.64 URZ, [UR9+0x10], UR4 ;  /* 0x00001004093f75b2 */ /* 0x0000220008000100 */
        /* <DEDUP_REMOVED lines=23> */
[----:B-1234-:R-:W-:Y:S01]  /*0520*/  NOP ;  /* 0x0000000000007918 */ /* 0x01efe20000000000 */
.L_x_3:
[----:B0-----:R-:W-:Y:S05]  /*0530*/  BSYNC B0 ;  /* 0x0000000000007941 */ /* 0x001fea0003800000 */
.L_x_2:
[----:B------:R-:W0:Y:S01]  /*0540*/  SHFL.IDX PT, R0, R0, RZ, 0x1f ;  /* 0x00001fff00007589 */ /* 0x000e2200000e0000 */
[----:B------:R-:W1:Y:S01]  /*0550*/  S2UR UR9, SR_CTAID.X ;  /* 0x00000000000979c3 */ /* 0x000e620000002500 */
[----:B------:R-:W-:Y:S02]  /*0560*/  LOP3.LUT R2, R2, 0xffffff80, RZ, 0xc0, !PT ;  /* 0xffffff8002027812 */ /* 0x000fe400078ec0ff */
[----:B------:R-:W-:Y:S02]  /*0570*/  ELECT P0, URZ, PT ;  /* 0x00000000003f782f */ /* 0x000fe40003800000 */
[----:B------:R-:W-:Y:S01]  /*0580*/  SHF.R.S32.HI R8, RZ, 0x1f, R3 ;  /* 0x0000001fff087819 */ /* 0x000fe20000011403 */
[----:B------:R-:W-:Y:S01]  /*0590*/  ULDC UR4, c[0x0][0x150] ;  /* 0x0000540000047ab9 */ /* 0x000fe20000000800 */
[----:B------:R-:W-:Y:S01]  /*05a0*/  NOP ;  /* 0x0000000000007918 */ /* 0x000fe20000000000 */
[----:B------:R-:W-:Y:S01]  /*05b0*/  IMAD.IADD R4, R4, 0x1, -R2 ;  /* 0x0000000104047824 */ /* 0x000fe200078e0a02 */
[----:B------:R-:W-:Y:S01]  /*05c0*/  LEA.HI R8, R8, R3, RZ, 0x2 ;  /* 0x0000000308087211 */ /* 0x000fe200078f10ff */
[----:B------:R-:W2:Y:S01]  /*05d0*/  S2R R2, SR_CTAID.Y ;  /* 0x0000000000027919 */ /* 0x000ea20000002600 */
[----:B------:R-:W3:Y:S01]  /*05e0*/  LDC R9, c[0x0][0x144] ;  /* 0x00005100ff097b82 */ /* 0x000ee20000000800 */
[----:B------:R-:W-:Y:S01]  /*05f0*/  NOP ;  /* 0x0000000000007918 */ /* 0x000fe20000000000 */
[----:B------:R-:W-:-:S02]  /*0600*/  SHF.R.S32.HI R5, RZ, 0x1f, R4 ;  /* 0x0000001fff057819 */ /* 0x000fc40000011404 */
[----:B------:R-:W-:Y:S02]  /*0610*/  LOP3.LUT R8, R8, 0x3ffffffc, RZ, 0xc0, !PT ;  /* 0x3ffffffc08087812 */ /* 0x000fe400078ec0ff */
[----:B------:R-:W-:Y:S02]  /*0620*/  LEA.HI R5, R5, R4, RZ, 0x3 ;  /* 0x0000000405057211 */ /* 0x000fe400078f18ff */
[----:B------:R-:W4:Y:S01]  /*0630*/  LDC R11, c[0x0][0x148] ;  /* 0x00005200ff0b7b82 */ /* 0x000f220000000800 */
[----:B------:R-:W-:Y:S01]  /*0640*/  IMAD.IADD R8, R3, 0x1, -R8 ;  /* 0x0000000103087824 */ /* 0x000fe200078e0a08 */
[--C-:B------:R-:W-:Y:S02]  /*0650*/  SHF.R.S32.HI R6, RZ, 0x3, R5.reuse ;  /* 0x00000003ff067819 */ /* 0x100fe40000011405 */
[----:B------:R-:W-:Y:S02]  /*0660*/  SHF.R.S32.HI R5, RZ, 0x1f, R5 ;  /* 0x0000001fff057819 */ /* 0x000fe40000011405 */
[----:B0-----:R-:W-:-:S02]  /*0670*/  ISETP.NE.OR P0, PT, R0, RZ, !P0 ;  /* 0x000000ff0000720c */ /* 0x001fc40004705670 */
[----:B------:R-:W-:Y:S02]  /*0680*/  LEA.HI R5, R5, R6, RZ, 0x2 ;  /* 0x0000000605057211 */ /* 0x000fe400078f10ff */
[----:B-1----:R-:W-:Y:S02]  /*0690*/  I2FP.F32.U32 R0, UR9 ;  /* 0x0000000900007c45 */ /* 0x002fe40008201000 */
[----:B------:R-:W-:-:S03]  /*06a0*/  LOP3.LUT R5, R5, 0xfffffffc, RZ, 0xc0, !PT ;  /* 0xfffffffc05057812 */ /* 0x000fc600078ec0ff */
[----:B------:R-:W-:Y:S01]  /*06b0*/  FMUL R7, R0, UR4 ;  /* 0x0000000400077c20 */ /* 0x000fe20008400000 */
[----:B------:R-:W-:Y:S01]  /*06c0*/  ULDC UR4, c[0x0][0x154] ;  /* 0x0000550000047ab9 */ /* 0x000fe20000000800 */
[----:B------:R-:W-:Y:S02]  /*06d0*/  IMAD.IADD R5, R6, 0x1, -R5 ;  /* 0x0000000106057824 */ /* 0x000fe400078e0a05 */
[----:B------:R-:W-:Y:S01]  /*06e0*/  VOTEU.ALL UP0, P0 ;  /* 0x00000000003f7886 */ /* 0x000fe20000000000 */
[----:B------:R-:W-:Y:S01]  /*06f0*/  VOTEU.ALL UP1, P0 ;  /* 0x00000000003f7886 */ /* 0x000fe20000020000 */
[----:B------:R-:W0:Y:S01]  /*0700*/  F2I.U32.TRUNC.NTZ R7, R7 ;  /* 0x0000000700077305 */ /* 0x000e22000020f000 */
[----:B------:R-:W-:Y:S01]  /*0710*/  IMAD R5, R8, 0x4, R5 ;  /* 0x0000000408057824 */ /* 0x000fe200078e0205 */
[----:B--2---:R-:W-:Y:S01]  /*0720*/  I2FP.F32.U32 R8, R2 ;  /* 0x0000000200087245 */ /* 0x004fe20000201000 */
[----:B------:R-:W1:Y:S01]  /*0730*/  @!UP0 S2UR UR7, SR_CgaCtaId ;  /* 0x00000000000789c3 */ /* 0x000e620000008800 */
[----:B------:R-:W-:-:S02]  /*0740*/  @!UP0 UMOV UR6, 0x400 ;  /* 0x0000040000068882 */ /* 0x000fc40000000000 */
[----:B------:R-:W-:Y:S01]  /*0750*/  SHF.R.S32.HI R0, RZ, 0x1f, R5 ;  /* 0x0000001fff007819 */ /* 0x000fe20000011405 */
[----:B------:R-:W-:Y:S01]  /*0760*/  FMUL R8, R8, UR4 ;  /* 0x0000000408087c20 */ /* 0x000fe20008400000 */
[----:B------:R-:W-:Y:S02]  /*0770*/  UMOV UR4, 0x20 ;  /* 0x0000002000047882 */ /* 0x000fe40000000000 */
[----:B------:R-:W-:Y:S01]  /*0780*/  LEA.HI R0, R0, R5, RZ, 0x2 ;  /* 0x0000000500007211 */ /* 0x000fe200078f10ff */
[----:B------:R-:W-:-:S04]  /*0790*/  @!UP0 UIADD3 UR4, -UR4, 0x100000, URZ ;  /* 0x0010000004048890 */ /* 0x000fc8000fffe13f */
[----:B------:R-:W-:Y:S02]  /*07a0*/  @!UP0 USHF.L.U32 UR5, UR4, 0xb, URZ ;  /* 0x0000000b04058899 */ /* 0x000fe4000800063f */
[----:B------:R-:W-:Y:S01]  /*07b0*/  @!UP0 USHF.L.U32 UR4, UR4, 0x1, URZ ;  /* 0x0000000104048899 */ /* 0x000fe2000800063f */
[----:B------:R-:W2:Y:S01]  /*07c0*/  F2I.U32.TRUNC.NTZ R8, R8 ;  /* 0x0000000800087305 */ /* 0x000ea2000020f000 */
[----:B------:R-:W-:Y:S01]  /*07d0*/  LOP3.LUT R6, R0, 0xfffffffc, RZ, 0xc0, !PT ;  /* 0xfffffffc00067812 */ /* 0x000fe200078ec0ff */
[----:B0-----:R-:W-:-:S04]  /*07e0*/  IMAD.MOV R10, RZ, RZ, -R7 ;  /* 0x000000ffff0a7224 */ /* 0x001fc800078e0a07 */
[----:B---3--:R-:W-:Y:S02]  /*07f0*/  IMAD R0, R9, R10, UR9 ;  /* 0x0000000909007e24 */ /* 0x008fe4000f8e020a */
[C---:B------:R-:W-:Y:S02]  /*0800*/  IMAD.IADD R7, R5.reuse, 0x1, -R6 ;  /* 0x0000000105077824 */ /* 0x040fe400078e0a06 */
[----:B------:R-:W-:-:S03]  /*0810*/  IMAD.SHL.U32 R6, R5, 0x4, RZ ;  /* 0x0000000405067824 */ /* 0x000fc600078e00ff */
[----:B------:R-:W-:Y:S01]  /*0820*/  ISETP.NE.AND P2, PT, R7, R0, PT ;  /* 0x000000000700720c */ /* 0x000fe20003f45270 */
[----:B-1----:R-:W-:Y:S01]  /*0830*/  @!UP0 ULEA UR6, UR7, UR6, 0x18 ;  /* 0x0000000607068291 */ /* 0x002fe2000f8ec03f */
[----:B------:R-:W-:Y:S01]  /*0840*/  LOP3.LUT R13, R5, 0xc, R6, 0x78, !PT ;  /* 0x0000000c050d7812 */ /* 0x000fe200078e7806 */
[----:B--2---:R-:W-:Y:S01]  /*0850*/  IMAD.MOV R12, RZ, RZ, -R8 ;  /* 0x000000ffff0c7224 */ /* 0x004fe200078e0a08 */
[----:B------:R-:W0:Y:S01]  /*0860*/  LDC R7, c[0x0][0x140] ;  /* 0x00005000ff077b82 */ /* 0x000e220000000800 */
[----:B------:R-:W-:Y:S01]  /*0870*/  VOTEU.ALL UP0, P0 ;  /* 0x00000000003f7886 */ /* 0x000fe20000000000 */
[----:B------:R-:W-:Y:S01]  /*0880*/  LOP3.LUT P0, RZ, R4, 0x7, RZ, 0xc0, !PT ;  /* 0x0000000704ff7812 */ /* 0x000fe2000780c0ff */
[----:B----4-:R-:W-:Y:S01]  /*0890*/  IMAD R6, R11, R12, R2 ;  /* 0x0000000c0b067224 */ /* 0x010fe200078e0202 */
[----:B------:R1:W-:Y:S01]  /*08a0*/  STL [R1+0x45c], R13 ;  /* 0x00045c0d01007387 */ /* 0x0003e20000100800 */
[----:B------:R-:W-:Y:S01]  /*08b0*/  IMAD.MOV.U32 R4, RZ, RZ, 0x1 ;  /* 0x00000001ff047424 */ /* 0x000fe200078e00ff */
[----:B------:R-:W-:-:S03]  /*08c0*/  ISETP.LT.U32.AND P0, PT, R13, 0x8, !P0 ;  /* 0x000000080d00780c */ /* 0x000fc60004701070 */
[----:B------:R-:W-:Y:S01]  /*08d0*/  @P2 SHF.R.S32.HI R5, RZ, 0x1f, R13 ;  /* 0x0000001fff052819 */ /* 0x000fe2000001140d */
[----:B------:R-:W2:Y:S02]  /*08e0*/  FENCE.VIEW.ASYNC.S ;  /* 0x00000000000073c6 */ /* 0x000ea40000000000 */
[----:B--2---:R1:W2:Y:S01]  /*08f0*/  @!UP0 SYNCS.EXCH.64 URZ, [UR6+0xf0], UR4 ;  /* 0x0000f004063f85b2 */ /* 0x0042a20008000100 */
[----:B------:R-:W-:-:S04]  /*0900*/  @P2 LEA.HI R5, R5, R13, RZ, 0x2 ;  /* 0x0000000d05052211 */ /* 0x000fc800078f10ff */
[----:B------:R-:W-:-:S04]  /*0910*/  @P2 SHF.R.S32.HI R5, RZ, 0x2, R5 ;  /* 0x00000002ff052819 */ /* 0x000fc80000011405 */
[----:B------:R-:W-:Y:S02]  /*0920*/  @P2 ISETP.NE.AND P3, PT, R5, R6, PT ;  /* 0x000000060500220c */ /* 0x000fe40003f65270 */
[----:B------:R-:W-:Y:S02]  /*0930*/  SEL R5, RZ, 0x1, !P0 ;  /* 0x00000001ff057807 */ /* 0x000fe40004000000 */
[----:B------:R-:W-:Y:S01]  /*0940*/  @P2 SEL R4, RZ, 0x1, P3 ;  /* 0x00000001ff042807 */ /* 0x000fe20001800000 */
[----:B------:R1:W3:Y:S01]  /*0950*/  @!UP1 SYNCS.EXCH.64 URZ, [UR6+0xf8], UR4 ;  /* 0x0000f804063f95b2 */ /* 0x0002e20008000100 */
[----:B0-----:R-:W-:Y:S01]  /*0960*/  ISETP.EQ.U32.AND P5, PT, R7, 0x1, PT ;  /* 0x000000010700780c */ /* 0x001fe20003fa2070 */
[----:B------:R-:W-:Y:S01]  /*0970*/  NOP ;  /* 0x0000000000007918 */ /* 0x000fe20000000000 */
[----:B------:R-:W-:-:S05]  /*0980*/  LOP3.LUT R4, R4, R5, RZ, 0xc0, !PT ;  /* 0x0000000504047212 */ /* 0x000fca00078ec0ff */
[----:B------:R1:W-:Y:S06]  /*0990*/  STL [R1+0x458], R4 ;  /* 0x0004580401007387 */ /* 0x0003ec0000100800 */
[----:B--23--:R-:W-:Y:S05]  /*09a0*/  @!P5 BRA `(.L_x_4) ;  /* 0x000000000008d947 */ /* 0x00cfea0003800000 */
[----:B------:R-:W-:Y:S01]  /*09b0*/  UCGABAR_ARV ;  /* 0x00000000000079c7 */ /* 0x000fe20008000000 */
[----:B------:R-:W-:Y:S05]  /*09c0*/  BRA `(.L_x_5) ;  /* 0x0000000000047947 */ /* 0x000fea0003800000 */
.L_x_4:
[----:B------:R-:W-:Y:S01]  /*09d0*/  NOP ;  /* 0x0000000000007918 */ /* 0x000fe20000000000 */
.L_x_5:
[----:B------:R-:W0:Y:S01]  /*09e0*/  LDC R3, c[0x0][0x65c] ;  /* 0x00019700ff037b82 */ /* 0x000e220000000800 */
[----:B-1----:R-:W-:Y:S02]  /*09f0*/  IMAD.U32 R4, RZ, RZ, UR9 ;  /* 0x00000009ff047e24 */ /* 0x002fe4000f8e00ff */
[----:B------:R-:W-:Y:S01]  /*0a00*/  IMAD.MOV.U32 R5, RZ, RZ, RZ ;  /* 0x000000ffff057224 */ /* 0x000fe200078e00ff */
[----:B0-----:R-:W-:-:S13]  /*0a10*/  ISETP.NE.AND P4, PT, R3, 0x1, PT ;  /* 0x000000010300780c */ /* 0x001fda0003f85270 */
[----:B------:R-:W0:Y:S01]  /*0a20*/  @P4 LDC R7, c[0x0][0x10] ;  /* 0x00000400ff074b82 */ /* 0x000e220000000800 */
[----:B------:R-:W-:Y:S02]  /*0a30*/  @P4 IMAD.MOV.U32 R3, RZ, RZ, RZ ;  /* 0x000000ffff034224 */ /* 0x000fe400078e00ff */
[----:B------:R-:W-:-:S05]  /*0a40*/  @P4 IMAD.MOV.U32 R13, RZ, RZ, RZ ;  /* 0x000000ffff0d4224 */ /* 0x000fca00078e00ff */
[----:B------:R-:W1:Y:S01]  /*0a50*/  @!P4 LDC R9, c[0x0][0xc] ;  /* 0x00000300ff09cb82 */ /* 0x000e620000000800 */
[----:B0-----:R-:W-:-:S04]  /*0a60*/  @P4 IMAD.WIDE.U32 R6, R7, UR9, R2 ;  /* 0x0000000907064c25 */ /* 0x001fc8000f8e0002 */
[----:B------:R-:W-:Y:S02]  /*0a70*/  @P4 IMAD.MOV.U32 R10, RZ, RZ, R6 ;  /* 0x000000ffff0a4224 */ /* 0x000fe400078e0006 */
[----:B------:R-:W-:Y:S02]  /*0a80*/  @P4 IMAD.IADD R15, R7, 0x1, R13 ;  /* 0x00000001070f4824 */ /* 0x000fe400078e020d */
[----:B-1----:R-:W-:-:S04]  /*0a90*/  @!P4 IMAD.WIDE.U32 R4, R2, R9, R4 ;  /* 0x000000090204c225 */ /* 0x002fc800078e0004 */
[----:B------:R-:W-:Y:S02]  /*0aa0*/  @!P4 IMAD.MOV.U32 R10, RZ, RZ, R4 ;  /* 0x000000ffff0ac224 */ /* 0x000fe400078e0004 */
[----:B------:R-:W-:-:S03]  /*0ab0*/  @!P4 IMAD.MOV.U32 R15, RZ, RZ, R5 ;  /* 0x000000ffff0fc224 */ /* 0x000fc600078e0005 */
[----:B------:R0:W-:Y:S04]  /*0ac0*/  STL [R1+0x464], R10 ;  /* 0x0004640a01007387 */ /* 0x0001e80000100800 */
[----:B------:R0:W-:Y:S01]  /*0ad0*/  STL [R1+0x460], R15 ;  /* 0x0004600f01007387 */ /* 0x0001e20000100800 */
[----:B------:R-:W-:Y:S05]  /*0ae0*/  @!P5 BRA `(.L_x_6) ;  /* 0x00000000000cd947 */ /* 0x000fea0003800000 */
[----:B------:R-:W-:Y:S01]  /*0af0*/  UCGABAR_WAIT ;  /* 0x0000000000007dc7 */ /* 0x000fe20008000000 */
[----:B------:R-:W-:Y:S01]  /*0b00*/  CCTL.IVALL ;  /* 0x00000000ff00798f */ /* 0x000fe20002000000 */
[----:B------:R-:W-:Y:S05]  /*0b10*/  BRA `(.L_x_7) ;  /* 0x0000000000047947 */ /* 0x000fea0003800000 */
.L_x_6:
[----:B------:R-:W-:Y:S06]  /*0b20*/  BAR.SYNC.DEFER_BLOCKING 0x0 ;  /* 0x0000000000007b1d */ /* 0x000fec0000010000 */
.L_x_7:
[----:B------:R-:W-:Y:S05]  /*0b30*/  @!P1 BRA `(.L_x_8) ;  /* 0x00000214006c9947 */ /* 0x000fea0003800000 */
[----:B------:R-:W-:-:S06]  /*0b40*/  UISETP.GT.U32.AND UP0, UPT, UR10, 0x1, UPT ;  /* 0x000000010a00788c */ /* 0x000fcc000bf04070 */
[----:B------:R-:W-:-:S13]  /*0b50*/  PLOP3.LUT P0, PT, PT, PT, UP0, 0x80, 0x0 ;  /* 0x000000000000781c */ /* 0x000fda0003f0f008 */
[----:B------:R-:W-:Y:S05]  /*0b60*/  @P0 EXIT ;  /* 0x000000000000094d */ /* 0x000fea0003800000 */
[----:B------:R-:W-:Y:S01]  /*0b70*/  IMAD.MOV.U32 R6, RZ, RZ, -0x1 ;  /* 0xffffffffff067424 */ /* 0x000fe200078e00ff */
[----:B------:R-:W-:Y:S01]  /*0b80*/  ULDC.64 UR4, c[0x0][0x650] ;  /* 0x0001940000047ab9 */ /* 0x000fe20000000a00 */
[----:B------:R-:W-:Y:S01]  /*0b90*/  IMAD.MOV.U32 R5, RZ, RZ, -0x1 ;  /* 0xffffffffff057424 */ /* 0x000fe200078e00ff */
[----:B------:R-:W-:Y:S01]  /*0ba0*/  ISETP.GE.U32.AND P0, PT, R10, UR4, PT ;  /* 0x000000040a007c0c */ /* 0x000fe2000bf06070 */
[----:B------:R-:W-:Y:S01]  /*0bb0*/  UMOV UR10, 0xffffffff ;  /* 0xffffffff000a7882 */ /* 0x000fe20000000000 */
[----:B------:R1:W-:Y:S01]  /*0bc0*/  STL [R1+0x46c], R6 ;  /* 0x00046c0601007387 */ /* 0x0003e20000100800 */
[----:B------:R-:W-:Y:S02]  /*0bd0*/  PRMT R4, RZ, 0x7610, R4 ;  /* 0x00007610ff047816 */ /* 0x000fe40000000004 */
[----:B------:R-:W-:Y:S01]  /*0be0*/  ISETP.GE.U32.AND.EX P0, PT, R15, UR5, PT, P0 ;  /* 0x000000050f007c0c */ /* 0x000fe2000bf06100 */
[----:B------:R1:W-:-:S12]  /*0bf0*/  STL [R1+0x468], R5 ;  /* 0x0004680501007387 */ /* 0x0003d80000100800 */
[----:B-1----:R-:W-:Y:S05]  /*0c00*/  @P0 BRA `(.L_x_9) ;  /* 0x00000004003c0947 */ /* 0x002fea0003800000 */
[----:B------:R-:W-:Y:S01]  /*0c10*/  ULDC.64 UR14, c[0x0][0x628] ;  /* 0x00018a00000e7ab9 */ /* 0x000fe20000000a00 */
[----:B------:R-:W1:Y:S01]  /*0c20*/  LDC.64 R8, c[0x0][0x620] ;  /* 0x00018800ff087b82 */ /* 0x000e620000000a00 */
[----:B------:R-:W-:Y:S01]  /*0c30*/  ISETP.NE.U32.AND P0, PT, RZ, UR14, PT ;  /* 0x0000000eff007c0c */ /* 0x000fe2000bf05070 */
[----:B------:R-:W-:Y:S01]  /*0c40*/  ULDC UR11, c[0x0][0x630] ;  /* 0x00018c00000b7ab9 */ /* 0x000fe20000000800 */
[----:B------:R-:W-:Y:S02]  /*0c50*/  R2UR UR4, R10 ;  /* 0x000000000a0472ca */ /* 0x000fe400000e0000 */
[----:B------:R-:W-:Y:S02]  /*0c60*/  ISETP.NE.AND.EX P0, PT, RZ, UR15, PT, P0 ;  /* 0x0000000fff007c0c */ /* 0x000fe4000bf05300 */
[----:B------:R-:W-:-:S11]  /*0c70*/  R2UR UR5, R15 ;  /* 0x000000000f0572ca */ /* 0x000fd600000e0000 */
[----:B------:R-:W-:Y:S05]  /*0c80*/  @!P0 BRA `(.L_x_10) ;  /* 0x0000000000308947 */ /* 0x000fea0003800000 */
[----:B------:R-:W-:Y:S01]  /*0c90*/  R2UR UR4, R10 ;  /* 0x000000000a0472ca */ /* 0x000fe200000e0000 */
[----:B------:R-:W-:Y:S01]  /*0ca0*/  ULDC UR8, c[0x0][0x634] ;  /* 0x00018d0000087ab9 */ /* 0x000fe20000000800 */
[----:B------:R-:W-:-:S11]  /*0cb0*/  R2UR UR10, R15 ;  /* 0x000000000f0a72ca */ /* 0x000fd600000e0000 */
[----:B------:R-:W-:-:S04]  /*0cc0*/  UIADD3 UR8, UP0, UR4, UR8, URZ ;  /* 0x0000000804087290 */ /* 0x000fc8000ff1e03f */
[----:B------:R-:W-:-:S04]  /*0cd0*/  UIADD3.X UR10, URZ, UR10, URZ, UP0, !UPT ;  /* 0x0000000a3f0a7290 */ /* 0x000fc800087fe43f */
[----:B------:R-:W-:-:S04]  /*0ce0*/  UIMAD.WIDE.U32 UR4, UR10, UR14, URZ ;  /* 0x0000000e0a0472a5 */ /* 0x000fc8000f8e003f */
[----:B------:R-:W-:Y:S02]  /*0cf0*/  UIMAD.WIDE.U32 UR6, UP0, UR8, UR15, UR4 ;  /* 0x0000000f080672a5 */ /* 0x000fe4000f800004 */
[----:B------:R-:W-:Y:S02]  /*0d00*/  UIMAD.WIDE.U32 UR4, UR8, UR14, URZ ;  /* 0x0000000e080472a5 */ /* 0x000fe4000f8e003f */
[----:B------:R-:W-:Y:S02]  /*0d10*/  UIADD3.X UR9, URZ, URZ, URZ, UP0, !UPT ;  /* 0x0000003f3f097290 */ /* 0x000fe400087fe43f */
[----:B------:R-:W-:Y:S01]  /*0d20*/  UIADD3 URZ, UP0, UR5, UR6, URZ ;  /* 0x00000006053f7290 */ /* 0x000fe2000ff1e03f */
[----:B------:R-:W-:-:S03]  /*0d30*/  UMOV UR8, UR7 ;  /* 0x0000000700087c82 */ /* 0x000fc60008000000 */
[----:B------:R-:W-:-:S12]  /*0d40*/  UIMAD.WIDE.U32.X UR4, UR10, UR15, UR8, UP0 ;  /* 0x0000000f0a0472a5 */ /* 0x000fd800080e0408 */
.L_x_10:
[----:B------:R-:W-:Y:S01]  /*0d50*/  USHF.R.U64 UR10, UR4, UR11, UR5 ;  /* 0x0000000b040a7299 */ /* 0x000fe20008001205 */
[----:B------:R-:W2:Y:S01]  /*0d60*/  LDC.64 R20, c[0x0][0x640] ;  /* 0x00019000ff147b82 */ /* 0x000ea20000000a00 */
[----:B------:R-:W-:Y:S01]  /*0d70*/  USHF.R.U32.HI UR4, URZ, UR11, UR5 ;  /* 0x0000000b3f047299 */ /* 0x000fe20008011605 */
[----:B------:R-:W-:Y:S02]  /*0d80*/  IMAD.MOV.U32 R4, RZ, RZ, R10 ;  /* 0x000000ffff047224 */ /* 0x000fe400078e000a */
[----:B------:R-:W-:Y:S01]  /*0d90*/  IMAD R25, R11, R12, R2 ;  /* 0x0000000c0b197224 */ /* 0x000fe200078e0202 */
[----:B------:R-:W-:Y:S01]  /*0da0*/  IADD3 R3, P0, RZ, -UR10, RZ ;  /* 0x8000000aff037c10 */ /* 0x000fe2000ff1e0ff */
[----:B------:R-:W-:Y:S02]  /*0db0*/  IMAD.MOV.U32 R11, RZ, RZ, 0x1 ;  /* 0x00000001ff0b7424 */ /* 0x000fe400078e00ff */
[----:B------:R-:W0:Y:S02]  /*0dc0*/  LDC R14, c[0x0][0x618] ;  /* 0x00018600ff0e7b82 */ /* 0x000e240000000800 */
[----:B------:R-:W-:-:S04]  /*0dd0*/  IMAD.X R5, RZ, RZ, ~UR4, P0 ;  /* 0x80000004ff057e24 */ /* 0x000fc800080e06ff */
[-C--:B-1----:R-:W-:Y:S02]  /*0de0*/  IMAD R6, R5, R8.reuse, RZ ;  /* 0x0000000805067224 */ /* 0x082fe400078e02ff */
[----:B------:R-:W1:Y:S01]  /*0df0*/  LDC R16, c[0x0][0x608] ;  /* 0x00018200ff107b82 */ /* 0x000e620000000800 */
[----:B------:R-:W-:Y:S02]  /*0e00*/  IMAD.MOV.U32 R5, RZ, RZ, R15 ;  /* 0x000000ffff057224 */ /* 0x000fe400078e000f */
[----:B------:R-:W-:-:S05]  /*0e10*/  IMAD.WIDE.U32 R4, R3, R8, R4 ;  /* 0x0000000803047225 */ /* 0x000fca00078e0004 */
[----:B------:R-:W3:Y:S01]  /*0e20*/  LDC R18, c[0x0][0x658] ;  /* 0x00019600ff127b82 */ /* 0x000ee20000000800 */
[----:B------:R-:W-:Y:S01]  /*0e30*/  IMAD R3, R3, R9, R6 ;  /* 0x0000000903037224 */ /* 0x000fe200078e0206 */
[----:B--2---:R-:W-:-:S03]  /*0e40*/  ISETP.NE.U32.AND P0, PT, R20, RZ, PT ;  /* 0x000000ff1400720c */ /* 0x004fc60003f05070 */
[----:B------:R-:W-:Y:S01]  /*0e50*/  IMAD.IADD R3, R5, 0x1, R3 ;  /* 0x0000000105037824 */ /* 0x000fe200078e0203 */
[----:B------:R-:W-:Y:S01]  /*0e60*/  ISETP.NE.AND.EX P0, PT, R21, RZ, PT, P0 ;  /* 0x000000ff1500720c */ /* 0x000fe20003f05300 */
[----:B------:R-:W-:Y:S01]  /*0e70*/  IMAD.MOV.U32 R5, RZ, RZ, -0x1 ;  /* 0xffffffffff057424 */ /* 0x000fe200078e00ff */
[----:B------:R-:W2:Y:S02]  /*0e80*/  LDC R13, c[0x0][0x600] ;  /* 0x00018000ff0d7b82 */ /* 0x000ea40000000800 */
[-CC-:B0-----:R-:W-:Y:S02]  /*0e90*/  SHF.R.U64 R10, R4, R14.reuse, R3.reuse ;  /* 0x0000000e040a7219 */ /* 0x181fe40000001203 */
[----:B------:R-:W-:-:S04]  /*0ea0*/  SHF.R.U32.HI R3, RZ, R14, R3 ;  /* 0x0000000eff037219 */ /* 0x000fc80000011603 */
[----:B------:R-:W0:Y:S01]  /*0eb0*/  LDC R15, c[0x0][0x648] ;  /* 0x00019200ff0f7b82 */ /* 0x000e220000000800 */
[-CC-:B-1----:R-:W-:Y:S02]  /*0ec0*/  SHF.R.U64 R23, R10, R16.reuse, R3.reuse ;  /* 0x000000100a177219 */ /* 0x182fe40000001203 */
[----:B------:R-:W-:-:S05]  /*0ed0*/  SHF.R.U32.HI R3, RZ, R16, R3 ;  /* 0x00000010ff037219 */ /* 0x000fca0000011603 */
[----:B------:R-:W1:Y:S01]  /*0ee0*/  LDC R17, c[0x0][0x638] ;  /* 0x00018e00ff117b82 */ /* 0x000e620000000800 */
[-C--:B---3--:R-:W-:Y:S02]  /*0ef0*/  SHF.L.U32 R2, R5, R18.reuse, RZ ;  /* 0x0000001205027219 */ /* 0x088fe400000006ff */
[--C-:B------:R-:W-:Y:S02]  /*0f00*/  SHF.R.U64 R12, R23, R18, R3.reuse ;  /* 0x00000012170c7219 */ /* 0x100fe40000001203 */
[----:B------:R-:W-:Y:S02]  /*0f10*/  LOP3.LUT R8, RZ, R2, RZ, 0x33, !PT ;  /* 0x00000002ff087212 */ /* 0x000fe400078e33ff */
[----:B------:R-:W-:Y:S01]  /*0f20*/  SHF.R.U32.HI R3, RZ, R18, R3 ;  /* 0x00000012ff037219 */ /* 0x000fe20000011603 */
[----:B------:R-:W3:Y:S01]  /*0f30*/  LDC R19, c[0x0][0x610] ;  /* 0x00018400ff137b82 */ /* 0x000ee20000000800 */
[----:B------:R-:W-:Y:S01]  /*0f40*/  IMAD.MOV.U32 R2, RZ, RZ, R12 ;  /* 0x000000ffff027224 */ /* 0x000fe200078e000c */
[----:B------:R-:W-:Y:S06]  /*0f50*/  @!P0 BRA `(.L_x_11) ;  /* 0x0000000000288947 */ /* 0x000fec0003800000 */
[----:B------:R-:W4:Y:S02]  /*0f60*/  LDC R7, c[0x0][0x64c] ;  /* 0x00019300ff077b82 */ /* 0x000f240000000800 */
[----:B----4-:R-:W-:-:S05]  /*0f70*/  IADD3 R7, P0, R12, R7, RZ ;  /* 0x000000070c077210 */ /* 0x010fca0007f1e0ff */
[----:B------:R-:W-:-:S04]  /*0f80*/  IMAD.X R9, RZ, RZ, R3, P0 ;  /* 0x000000ffff097224 */ /* 0x000fc800000e0603 */
[----:B------:R-:W-:-:S04]  /*0f90*/  IMAD.WIDE.U32 R2, R9, R20, RZ ;  /* 0x0000001409027225 */ /* 0x000fc800078e00ff */
[----:B------:R-:W-:-:S04]  /*0fa0*/  IMAD.WIDE.U32 R4, P0, R7, R21, R2 ;  /* 0x0000001507047225 */ /* 0x000fc80007800002 */
[----:B------:R-:W-:-:S04]  /*0fb0*/  IMAD.WIDE.U32 R2, R7, R20, RZ ;  /* 0x0000001407027225 */ /* 0x000fc800078e00ff */
[----:B------:R-:W-:Y:S01]  /*0fc0*/  IMAD.X R7, RZ, RZ, RZ, P0 ;  /* 0x000000ffff077224 */ /* 0x000fe200000e06ff */
[----:B------:R-:W-:Y:S01]  /*0fd0*/  IADD3 RZ, P0, R3, R4, RZ ;  /* 0x0000000403ff7210 */ /* 0x000fe20007f1e0ff */
[----:B------:R-:W-:-:S04]  /*0fe0*/  IMAD.MOV.U32 R6, RZ, RZ, R5 ;  /* 0x000000ffff067224 */ /* 0x000fc800078e0005 */
[----:B------:R-:W-:-:S08]  /*0ff0*/  IMAD.WIDE.U32.X R2, R9, R21, R6, P0 ;  /* 0x0000001509027225 */ /* 0x000fd000000e0406 */
.L_x_11:
[----:B0-----:R-:W-:Y:S01]  /*1000*/  SHF.R.U64 R4, R2, R15, R3 ;  /* 0x0000000f02047219 */ /* 0x001fe20000001203 */
[----:B--2---:R-:W-:Y:S01]  /*1010*/  VIADD R5, R13, 0xffffffff ;  /* 0xffffffff0d057836 */ /* 0x004fe20000000000 */
[----:B------:R-:W-:Y:S02]  /*1020*/  SHF.L.U32 R2, R11, R18, RZ ;  /* 0x000000120b027219 */ /* 0x000fe400000006ff */
[----:B------:R-:W-:Y:S01]  /*1030*/  LOP3.LUT R3, R23, R8, RZ, 0xc0, !PT ;  /* 0x0000000817037212 */ /* 0x000fe200078ec0ff */
[----:B------:R-:W-:Y:S01]  /*1040*/  IMAD.MOV R6, RZ, RZ, -R4 ;  /* 0x000000ffff067224 */ /* 0x000fe200078e0a04 */
[----:B------:R-:W-:Y:S02]  /*1050*/  SEL R0, R0, R25, !P4 ;  /* 0x0000001900007207 */ /* 0x000fe40006000000 */
[----:B------:R-:W-:Y:S01]  /*1060*/  LOP3.LUT R5, R10, R5, RZ, 0xc0, !PT ;  /* 0x000000050a057212 */ /* 0x000fe200078ec0ff */
[----:B------:R-:W-:Y:S02]  /*1070*/  IMAD R3, R2, R4, R3 ;  /* 0x0000000402037224 */ /* 0x000fe400078e0203 */
[----:B-1----:R-:W-:-:S02]  /*1080*/  IMAD R2, R6, R17, R12 ;  /* 0x0000001106027224 */ /* 0x002fc400078e020c */
[----:B---3--:R-:W-:Y:S02]  /*1090*/  IMAD R0, R3, R19, R0 ;  /* 0x0000001303007224 */ /* 0x008fe400078e0200 */
[----:B------:R-:W-:Y:S02]  /*10a0*/  IMAD R3, R2, R13, R5 ;  /* 0x0000000d02037224 */ /* 0x000fe400078e0205 */
[----:B------:R-:W-:-:S03]  /*10b0*/  IMAD.MOV.U32 R4, RZ, RZ, 0x1 ;  /* 0x00000001ff047424 */ /* 0x000fc600078e00ff */
[----:B------:R-:W-:Y:S02]  /*10c0*/  SEL R2, R3, R0, !P4 ;  /* 0x0000000003027207 */ /* 0x000fe40006000000 */
[----:B------:R-:W-:-:S03]  /*10d0*/  SEL R0, R0, R3, !P4 ;  /* 0x0000000300007207 */ /* 0x000fc60006000000 */
[----:B------:R1:W-:Y:S04]  /*10e0*/  STL [R1+0x468], R2 ;  /* 0x0004680201007387 */ /* 0x0003e80000100800 */
[----:B------:R1:W-:Y:S02]  /*10f0*/  STL [R1+0x46c], R0 ;  /* 0x00046c0001007387 */ /* 0x0003e40000100800 */
.L_x_9:
[----:B------:R-:W-:-:S08]  /*1100*/  NOP ;  /* 0x0000000000007918 */ /* 0x000fd00000000000 */
[----:B------:R-:W2:Y:S02]  /*1110*/  USETMAXREG.TRY_ALLOC.CTAPOOL UP0, 0xf0 ;  /* 0x000000f0000079c8 */ /* 0x000ea40008000600 */
[----:B--2---:R-:W-:-:S13]  /*1120*/  PLOP3.LUT P0, PT, PT, PT, UP0, 0x80, 0x0 ;  /* 0x000000000000781c */ /* 0x004fda0003f0f008 */
[----:B------:R-:W-:Y:S05]  /*1130*/  @!P0 BRA `(.L_x_9) ;  /* 0xfffffffc00f08947 */ /* 0x000fea000383ffff */
[----:B------:R-:W-:Y:S01]  /*1140*/  ULDC.64 UR4, c[0x0][0x598] ;  /* 0x0001660000047ab9 */ /* 0x000fe20000000a00 */
[----:B------:R-:W-:Y:S01]  /*1150*/  ULDC.64 UR20, c[0x0][0x208] ;  /* 0x0000820000147ab9 */ /* 0x000fe20000000a00 */
[----:B------:R-:W-:-:S04]  /*1160*/  ISETP.NE.U32.AND P0, PT, RZ, UR4, PT ;  /* 0x00000004ff007c0c */ /* 0x000fc8000bf05070 */
[----:B------:R-:W-:-:S13]  /*1170*/  ISETP.NE.AND.EX P0, PT, RZ, UR5, PT, P0 ;  /* 0x00000005ff007c0c */ /* 0x000fda000bf05300 */
[----:B------:R-:W-:Y:S05]  /*1180*/  @!P0 BRA `(.L_x_12) ;  /* 0x0000000000208947 */ /* 0x000fea0003800000 */
[----:B-1----:R-:W1:Y:S02]  /*1190*/  LDC.64 R2, c[0x0][0x598] ;  /* 0x00016600ff027b82 */ /* 0x002e640000000a00 */
[----:B-1----:R-:W2:Y:S02]  /*11a0*/  LDG.E.64 R2, desc[UR20][R2.64] ;  /* 0x0000001402027981 */ /* 0x002ea4000c1e1b00 */
[----:B--2---:R-:W-:-:S04]  /*11b0*/  ISETP.NE.U32.AND P0, PT, R2, RZ, PT ;  /* 0x000000ff0200720c */ /* 0x004fc80003f05070 */
[----:B------:R-:W-:-:S13]  /*11c0*/  ISETP.NE.AND.EX P0, PT, R3, RZ, PT, P0 ;  /* 0x000000ff0300720c */ /* 0x000fda0003f05300 */
[----:B------:R-:W-:Y:S05]  /*11d0*/  @!P0 BRA `(.L_x_12) ;  /* 0x00000000000c8947 */ /* 0x000fea0003800000 */
[----:B------:R-:W2:Y:S02]  /*11e0*/  LD.E R2, desc[UR20][R2.64] ;  /* 0x0000001402027980 */ /* 0x000ea4000c101900 */
[----:B--2---:R-:W-:Y:S01]  /*11f0*/  R2UR UR22, R2 ;  /* 0x00000000021672ca */ /* 0x004fe200000e0000 */
[----:B------:R-:W-:-:S14]  /*1200*/  BRA `(.L_x_13) ;  /* 0x0000000000247947 */ /* 0x000fdc0003800000 */
.L_x_12:
[----:B------:R-:W-:Y:S02]  /*1210*/  ULDC.64 UR4, c[0x0][0x588] ;  /* 0x0001620000047ab9 */ /* 0x000fe40000000a00 */
[----:B------:R-:W-:-:S04]  /*1220*/  ISETP.NE.U32.AND P0, PT, RZ, UR4, PT ;  /* 0x00000004ff007c0c */ /* 0x000fc8000bf05070 */
[----:B------:R-:W-:-:S13]  /*1230*/  ISETP.NE.AND.EX P0, PT, RZ, UR5, PT, P0 ;  /* 0x00000005ff007c0c */ /* 0x000fda000bf05300 */
[----:B------:R-:W-:Y:S05]  /*1240*/  @!P0 BRA `(.L_x_14) ;  /* 0x0000000000108947 */ /* 0x000fea0003800000 */
[----:B-1----:R-:W1:Y:S02]  /*1250*/  LDC.64 R2, c[0x0][0x588] ;  /* 0x00016200ff027b82 */ /* 0x002e640000000a00 */
[----:B-1----:R-:W2:Y:S02]  /*1260*/  LDG.E R2, desc[UR20][R2.64] ;  /* 0x0000001402027981 */ /* 0x002ea4000c1e1900 */
[----:B--2---:R-:W-:Y:S01]  /*1270*/  R2UR UR22, R2 ;  /* 0x00000000021672ca */ /* 0x004fe200000e0000 */
[----:B------:R-:W-:-:S14]  /*1280*/  BRA `(.L_x_13) ;  /* 0x0000000000047947 */ /* 0x000fdc0003800000 */
.L_x_14:
[----:B------:R-:W-:-:S05]  /*1290*/  ULDC UR22, c[0x0][0x580] ;  /* 0x0001600000167ab9 */ /* 0x000fca0000000800 */
.L_x_13:
[----:B------:R-:W-:Y:S02]  /*12a0*/  ULDC.64 UR4, c[0x0][0x5a0] ;  /* 0x0001680000047ab9 */ /* 0x000fe40000000a00 */
        /* <DEDUP_REMOVED lines=11> */
.L_x_15:
        /* <DEDUP_REMOVED lines=8> */
.L_x_17:
[----:B------:R-:W-:-:S05]  /*13e0*/  ULDC UR23, c[0x0][0x584] ;  /* 0x0001610000177ab9 */ /* 0x000fca0000000800 */
.L_x_16:
[----:B------:R-:W-:-:S13]  /*13f0*/  LOP3.LUT P0, RZ, R4, 0xff, RZ, 0xc0, !PT ;  /* 0x000000ff04ff7812 */ /* 0x000fda000780c0ff */
[----:B------:R-:W-:Y:S05]  /*1400*/  @!P0 EXIT ;  /* 0x000000000000894d */ /* 0x000fea0003800000 */
[----:B------:R-:W-:Y:S01]  /*1410*/  ULDC UR4, c[0x0][0x28c] ;  /* 0x0000a30000047ab9 */ /* 0x000fe20000000800 */
[----:B------:R-:W-:Y:S02]  /*1420*/  ULOP3.LUT UR24, UR13, 0x1, URZ, 0xfc, !UPT ;  /* 0x000000010d187892 */ /* 0x000fe4000f8efc3f */
[----:B------:R-:W-:-:S04]  /*1430*/  UIADD3 UR4, UR4, 0x1f, URZ ;  /* 0x0000001f04047890 */ /* 0x000fc8000fffe03f */
[----:B------:R-:W-:-:S04]  /*1440*/  USHF.R.S32.HI UR5, URZ, 0x1f, UR4 ;  /* 0x0000001f3f057899 */ /* 0x000fc80008011404 */
[----:B------:R-:W-:-:S03]  /*1450*/  ULEA.HI UR5, UR5, UR4, URZ, 0x5 ;  /* 0x0000000405057291 */ /* 0x000fc6000f8f283f */
[----:B------:R-:W-:Y:S01]  /*1460*/  UMOV UR4, URZ ;  /* 0x0000003f00047c82 */ /* 0x000fe20008000000 */
[----:B------:R-:W-:-:S03]  /*1470*/  USHF.R.S32.HI UR9, URZ, 0x5, UR5 ;  /* 0x000000053f097899 */ /* 0x000fc60008011405 */
[----:B------:R-:W-:-:S09]  /*1480*/  UMOV UR5, URZ ;  /* 0x0000003f00057c82 */ /* 0x000fd20008000000 */
.L_x_556:
[----:B------:R-:W-:Y:S01]  /*1490*/  STL [R1+0x454], RZ ;  /* 0x000454ff01007387 */ /* 0x000fe20000100800 */
[----:B--2---:R-:W2:Y:S01]  /*14a0*/  S2UR UR16, SR_CgaCtaId ;  /* 0x00000000001079c3 */ /* 0x004ea20000008800 */
[----:B------:R-:W-:Y:S01]  /*14b0*/  UMOV UR15, 0x400 ;  /* 0x00000400000f7882 */ /* 0x000fe20000000000 */
[----:B------:R-:W-:Y:S01]  /*14c0*/  UMOV UR6, URZ ;  /* 0x0000003f00067c82 */ /* 0x000fe20008000000 */
[----:B------:R-:W-:Y:S01]  /*14d0*/  STL [R1+0x450], RZ ;  /* 0x000450ff01007387 */ /* 0x000fe20000100800 */
[----:B------:R-:W-:Y:S01]  /*14e0*/  UMOV UR7, URZ ;  /* 0x0000003f00077c82 */ /* 0x000fe20008000000 */
[----:B------:R-:W-:Y:S01]  /*14f0*/  UMOV UR8, URZ ;  /* 0x0000003f00087c82 */ /* 0x000fe20008000000 */
[----:B------:R-:W-:Y:S01]  /*1500*/  CS2R R236, SRZ ;  /* 0x0000000000ec7805 */ /* 0x000fe2000001ff00 */
[----:B------:R-:W-:Y:S01]  /*1510*/  STL [R1+0x44c], RZ ;  /* 0x00044cff01007387 */ /* 0x000fe20000100800 */
[----:B-1----:R-:W1:Y:S01]  /*1520*/  LDC R2, c[0x0][0x28c] ;  /* 0x0000a300ff027b82 */ /* 0x002e620000000800 */
[----:B------:R-:W-:-:S02]  /*1530*/  CS2R R234, SRZ ;  /* 0x0000000000ea7805 */ /* 0x000fc4000001ff00 */
[----:B------:R-:W-:Y:S01]  /*1540*/  CS2R R232, SRZ ;  /* 0x0000000000e87805 */ /* 0x000fe2000001ff00 */
[----:B------:R-:W-:Y:S01]  /*1550*/  STL [R1+0x448], RZ ;  /* 0x000448ff01007387 */ /* 0x000fe20000100800 */
[----:B------:R-:W-:Y:S02]  /*1560*/  CS2R R230, SRZ ;  /* 0x0000000000e67805 */ /* 0x000fe4000001ff00 */
[----:B------:R-:W-:Y:S02]  /*1570*/  CS2R R228, SRZ ;  /* 0x0000000000e47805 */ /* 0x000fe4000001ff00 */
[----:B------:R-:W-:Y:S01]  /*1580*/  CS2R R226, SRZ ;  /* 0x0000000000e27805 */ /* 0x000fe2000001ff00 */
[----:B------:R-:W-:Y:S01]  /*1590*/  STL [R1+0x444], RZ ;  /* 0x000444ff01007387 */ /* 0x000fe20000100800 */
[----:B------:R-:W-:Y:S02]  /*15a0*/  CS2R R224, SRZ ;  /* 0x0000000000e07805 */ /* 0x000fe4000001ff00 */
        /* <DEDUP_REMOVED lines=15> */
[----:B-1----:R-:W-:Y:S02]  /*16a0*/  ISETP.GE.AND P0, PT, R2, 0x1, PT ;  /* 0x000000010200780c */ /* 0x002fe40003f06270 */
        /* <DEDUP_REMOVED lines=39> */
[----:B0-----:R-:W-:Y:S02]  /*1920*/  CS2R R14, SRZ ;  /* 0x00000000000e7805 */ /* 0x001fe4000001ff00 */
        /* <DEDUP_REMOVED lines=91> */
[----:B------:R-:W-:-:S03]  /*1ee0*/  CS2R R150, SRZ ;  /* 0x0000000000967805 */ /* 0x000fc6000001ff00 */
[----:B------:R-:W-:Y:S04]  /*1ef0*/  STL [R1+0x3ac], RZ ;  /* 0x0003acff01007387 */ /* 0x000fe80000100800 */
        /* <DEDUP_REMOVED lines=107> */
[----:B------:R-:W-:Y:S04]  /*25b0*/  STL [R1], RZ ;  /* 0x000000ff01007387 */ /* 0x000fe80000100800 */
        /* <DEDUP_REMOVED lines=39> */
[----:B------:R-:W-:Y:S01]  /*2830*/  STL [R1+0xa0], RZ ;  /* 0x0000a0ff01007387 */ /* 0x000fe20000100800 */
[----:B------:R-:W0:Y:S03]  /*2840*/  S2R R0, SR_TID.X ;  /* 0x0000000000007919 */ /* 0x000e260000002100 */
        /* <DEDUP_REMOVED lines=8> */
[----:B0-----:R-:W-:-:S03]  /*28d0*/  LOP3.LUT R0, R0, 0x80, RZ, 0xc0, !PT ;  /* 0x0000008000007812 */ /* 0x001fc600078ec0ff */
[----:B------:R-:W-:Y:S01]  /*28e0*/  STL [R1+0xc4], RZ ;  /* 0x0000c4ff01007387 */ /* 0x000fe20000100800 */
[----:B------:R-:W-:-:S03]  /*28f0*/  SHF.R.U32.HI R0, RZ, 0x7, R0 ;  /* 0x00000007ff007819 */ /* 0x000fc60000011600 */
        /* <DEDUP_REMOVED lines=33> */
[----:B------:R-:W0:Y:S04]  /*2b10*/  SHFL.IDX PT, R0, R0, RZ, 0x1f ;  /* 0x00001fff00007589 */ /* 0x000e2800000e0000 */
[----:B------:R1:W-:Y:S04]  /*2b20*/  STL [R1+0x14c], RZ ;  /* 0x00014cff01007387 */ /* 0x0003e80000100800 */
[----:B------:R1:W-:Y:S04]  /*2b30*/  STL [R1+0x150], RZ ;  /* 0x000150ff01007387 */ /* 0x0003e80000100800 */
[----:B------:R1:W-:Y:S04]  /*2b40*/  STL [R1+0x154], RZ ;  /* 0x000154ff01007387 */ /* 0x0003e80000100800 */
[----:B------:R1:W-:Y:S04]  /*2b50*/  STL [R1+0x158], RZ ;  /* 0x000158ff01007387 */ /* 0x0003e80000100800 */
[----:B------:R1:W-:Y:S04]  /*2b60*/  STL [R1+0x15c], RZ ;  /* 0x00015cff01007387 */ /* 0x0003e80000100800 */
[----:B------:R1:W-:Y:S01]  /*2b70*/  STL [R1+0x160], RZ ;  /* 0x000160ff01007387 */ /* 0x0003e20000100800 */
[----:B0-----:R-:W-:Y:S01]  /*2b80*/  R2UR UR12, R0 ;  /* 0x00000000000c72ca */ /* 0x001fe200000e0000 */
[----:B------:R-:W-:-:S02]  /*2b90*/  IMAD.U32 R0, RZ, RZ, UR4 ;  /* 0x00000004ff007e24 */ /* 0x000fc4000f8e00ff */
[----:B------:R1:W-:Y:S04]  /*2ba0*/  STL [R1+0x164], RZ ;  /* 0x000164ff01007387 */ /* 0x0003e80000100800 */
[----:B------:R1:W-:Y:S04]  /*2bb0*/  STL [R1+0x168], RZ ;  /* 0x000168ff01007387 */ /* 0x0003e80000100800 */
[----:B------:R1:W-:Y:S02]  /*2bc0*/  STL [R1+0x16c], RZ ;  /* 0x00016cff01007387 */ /* 0x0003e40000100800 */
[----:B------:R-:W-:-:S02]  /*2bd0*/  ULEA.HI UR11, UR12, UR12, URZ, 0x1 ;  /* 0x0000000c0c0b7291 */ /* 0x000fc4000f8f083f */
[----:B------:R1:W-:Y:S02]  /*2be0*/  STL [R1+0x170], RZ ;  /* 0x000170ff01007387 */ /* 0x0003e40000100800 */
[----:B------:R-:W-:Y:S02]  /*2bf0*/  ULOP3.LUT UR14, UR11, 0x1ffffe, URZ, 0xc0, !UPT ;  /* 0x001ffffe0b0e7892 */ /* 0x000fe4000f8ec03f */
[----:B------:R1:W-:Y:S01]  /*2c00*/  STL [R1+0x174], RZ ;  /* 0x000174ff01007387 */ /* 0x0003e20000100800 */
[----:B--2---:R-:W-:Y:S02]  /*2c10*/  ULEA UR11, UR16, UR15, 0x18 ;  /* 0x0000000f100b7291 */ /* 0x004fe4000f8ec03f */
[----:B------:R-:W-:Y:S01]  /*2c20*/  UIADD3 UR14, UR12, -UR14, URZ ;  /* 0x8000000e0c0e7290 */ /* 0x000fe2000fffe03f */
[----:B------:R1:W-:Y:S03]  /*2c30*/  STL [R1+0x178], RZ ;  /* 0x000178ff01007387 */ /* 0x0003e60000100800 */
[----:B------:R-:W-:Y:S01]  /*2c40*/  ULEA UR14, UR14, UR11, 0xb ;  /* 0x0000000b0e0e7291 */ /* 0x000fe2000f8e583f */
[----:B------:R1:W-:Y:S03]  /*2c50*/  STL [R1+0x17c], RZ ;  /* 0x00017cff01007387 */ /* 0x0003e60000100800 */
[----:B------:R-:W-:Y:S01]  /*2c60*/  UIADD3 UR14, UR14, 0x200, URZ ;  /* 0x000002000e0e7890 */ /* 0x000fe2000fffe03f */
[----:B------:R1:W-:Y:S03]  /*2c70*/  STL [R1+0x180], RZ ;  /* 0x000180ff01007387 */ /* 0x0003e60000100800 */
[----:B------:R-:W-:Y:S01]  /*2c80*/  USHF.R.U32.HI UR12, URZ, 0x4, UR14 ;  /* 0x000000043f0c7899 */ /* 0x000fe2000801160e */
[----:B------:R1:W-:Y:S02]  /*2c90*/  STL [R1+0x184], RZ ;  /* 0x000184ff01007387 */ /* 0x0003e40000100800 */
[----:B------:R-:W-:Y:S01]  /*2ca0*/  UMOV UR14, UR5 ;  /* 0x00000005000e7c82 */ /* 0x000fe20008000000 */
[----:B------:R-:W-:Y:S01]  /*2cb0*/  ULOP3.LUT UR12, UR12, 0x3fff, URZ, 0xc0, !UPT ;  /* 0x00003fff0c0c7892 */ /* 0x000fe2000f8ec03f */
[----:B------:R1:W-:Y:S04]  /*2cc0*/  STL [R1+0x188], RZ ;  /* 0x000188ff01007387 */ /* 0x0003e80000100800 */
        /* <DEDUP_REMOVED lines=28> */
[----:B------:R1:W-:Y:S01]  /*2e90*/  STL [R1+0x1fc], RZ ;  /* 0x0001fcff01007387 */ /* 0x0003e20000100800 */
[----:B------:R-:W-:Y:S05]  /*2ea0*/  @!P0 BRA `(.L_x_18) ;  /* 0x0000003400dc8947 */ /* 0x000fea0003800000 */
[----:B------:R-:W-:-:S06]  /*2eb0*/  UISETP.NE.AND UP0, UPT, UR24, 0x3, UPT ;  /* 0x000000031800788c */ /* 0x000fcc000bf05270 */
[----:B------:R-:W-:-:S13]  /*2ec0*/  PLOP3.LUT P1, PT, PT, PT, UP0, 0x80, 0x0 ;  /* 0x000000000000781c */ /* 0x000fda0003f2f008 */
[----:B------:R-:W-:Y:S05]  /*2ed0*/  @!P1 BRA `(.L_x_19) ;  /* 0x0000000000049947 */ /* 0x000fea0003800000 */
[----:B------:R-:W-:Y:S01]  /*2ee0*/  BPT.TRAP 0x1 ;  /* 0x000000040000795c */ /* 0x000fe20000300000 */
.L_x_19:
[----:B------:R-:W-:Y:S01]  /*2ef0*/  ULEA UR7, UR5, UR11, 0x3 ;  /* 0x0000000b05077291 */ /* 0x000fe2000f8e183f */
[----:B------:R-:W-:-:S05]  /*2f00*/  IMAD.U32 R0, RZ, RZ, UR4 ;  /* 0x00000004ff007e24 */ /* 0x000fca000f8e00ff */
[----:B------:R-:W-:-:S04]  /*2f10*/  SHF.L.U32 R0, R0, 0x1f, RZ ;  /* 0x0000001f00007819 */ /* 0x000fc800000006ff */
[----:B------:R0:W2:Y:S01]  /*2f20*/  SYNCS.PHASECHK.TRANS64.TRYWAIT P0, [UR7], R0 ;  /* 0x00000000ff0075a7 */ /* 0x0000a20008000147 */
[----:B------:R-:W-:Y:S05]  /*2f30*/  @!P1 BRA `(.L_x_20) ;  /* 0x0000000000049947 */ /* 0x000fea0003800000 */
[----:B------:R-:W-:Y:S01]  /*2f40*/  BPT.TRAP 0x1 ;  /* 0x000000040000795c */ /* 0x000fe20000300000 */
.L_x_20:
[----:B------:R3:W-:Y:S01]  /*2f50*/  STL [R1+0x454], RZ ;  /* 0x000454ff01007387 */ /* 0x0007e20000100800 */
[----:B------:R-:W-:Y:S01]  /*2f60*/  UMOV UR6, 0x1 ;  /* 0x0000000100067882 */ /* 0x000fe20000000000 */
[----:B--2---:R-:W-:Y:S05]  /*2f70*/  @P0 BRA `(.L_x_21) ;  /* 0x0000000000080947 */ /* 0x004fea0003800000 */
[----:B------:R-:W2:Y:S02]  /*2f80*/  SYNCS.PHASECHK.TRANS64.TRYWAIT P0, [UR7], R0 ;  /* 0x00000000ff0075a7 */ /* 0x000ea40008000147 */
[----:B--2---:R-:W-:Y:S05]  /*2f90*/  @!P0 BRA `(.L_x_22) ;  /* 0x0000020c009c8947 */ /* 0x004fea0003800000 */
.L_x_21:
[----:B------:R-:W-:Y:S01]  /*2fa0*/  UIADD3 UR7, UR11, 0x1c200, URZ ;  /* 0x0001c2000b077890 */ /* 0x000fe2000fffe03f */
[----:B------:R-:W-:Y:S01]  /*2fb0*/  WARPGROUP.ARRIVE ;  /* 0x00000000000079c5 */ /* 0x000fe20000000000 */
[----:B------:R-:W-:Y:S01]  /*2fc0*/  ULOP3.LUT UR16, UR12, 0x10000, URZ, 0xfc, !UPT ;  /* 0x000100000c107892 */ /* 0x000fe2000f8efc3f */
[----:B------:R-:W-:Y:S01]  /*2fd0*/  STL [R1+0x450], RZ ;  /* 0x000450ff01007387 */ /* 0x000fe20000100800 */
[----:B------:R-:W-:Y:S01]  /*2fe0*/  USHF.R.U32.HI UR7, URZ, 0x4, UR7 ;  /* 0x000000043f077899 */ /* 0x000fe20008011607 */
[----:B------:R-:W-:Y:S01]  /*2ff0*/  CS2R R236, SRZ ;  /* 0x0000000000ec7805 */ /* 0x000fe2000001ff00 */
[----:B------:R-:W-:Y:S01]  /*3000*/  ULEA UR16, UR5, UR16, 0x9 ;  /* 0x0000001005107291 */ /* 0x000fe2000f8e483f */
[----:B------:R-:W-:Y:S01]  /*3010*/  STL [R1+0x44c], RZ ;  /* 0x00044cff01007387 */ /* 0x000fe20000100800 */
[----:B------:R-:W-:Y:S01]  /*3020*/  ULOP3.LUT UR7, UR7, 0x3fff, URZ, 0xc0, !UPT ;  /* 0x00003fff07077892 */ /* 0x000fe2000f8ec03f */
[----:B------:R-:W-:Y:S01]  /*3030*/  CS2R R234, SRZ ;  /* 0x0000000000ea7805 */ /* 0x000fe2000001ff00 */
[----:B------:R-:W-:Y:S01]  /*3040*/  UMOV UR17, 0xc0000010 ;  /* 0xc000001000117882 */ /* 0x000fe20000000000 */
[----:B------:R-:W-:Y:S01]  /*3050*/  UMOV UR19, 0xc0000010 ;  /* 0xc000001000137882 */ /* 0x000fe20000000000 */
[----:B------:R-:W-:Y:S01]  /*3060*/  ULOP3.LUT UR7, UR7, 0x10000, URZ, 0xfc, !UPT ;  /* 0x0001000007077892 */ /* 0x000fe2000f8efc3f */
[----:B------:R-:W-:Y:S01]  /*3070*/  STL [R1+0x448], RZ ;  /* 0x000448ff01007387 */ /* 0x000fe20000100800 */
[----:B------:R-:W-:-:S02]  /*3080*/  CS2R R232, SRZ ;  /* 0x0000000000e87805 */ /* 0x000fc4000001ff00 */
[----:B------:R-:W-:Y:S01]  /*3090*/  CS2R R230, SRZ ;  /* 0x0000000000e67805 */ /* 0x000fe2000001ff00 */
[----:B------:R-:W-:Y:S01]  /*30a0*/  ULEA UR18, UR5, UR7, 0x9 ;  /* 0x0000000705127291 */ /* 0x000fe2000f8e483f */
[----:B------:R-:W-:Y:S01]  /*30b0*/  STL [R1+0x444], RZ ;  /* 0x000444ff01007387 */ /* 0x000fe20000100800 */
[----:B------:R-:W-:Y:S01]  /*30c0*/  CS2R R228, SRZ ;  /* 0x0000000000e47805 */ /* 0x000fe2000001ff00 */
[----:B------:R-:W-:Y:S01]  /*30d0*/  ULDC UR7, c[0x0][0x50c] ;  /* 0x0001430000077ab9 */ /* 0x000fe20000000800 */
[----:B------:R-:W-:Y:S01]  /*30e0*/  CS2R R226, SRZ ;  /* 0x0000000000e27805 */ /* 0x000fe2000001ff00 */
[----:B------:R-:W-:Y:S01]  /*30f0*/  STL [R1+0x440], RZ ;  /* 0x000440ff01007387 */ /* 0x000fe20000100800 */
[----:B------:R-:W-:Y:S01]  /*3100*/  UISETP.NE.AND UP0, UPT, UR7, 0x1, UPT ;  /* 0x000000010700788c */ /* 0x000fe2000bf05270 */
[----:B------:R-:W-:Y:S02]  /*3110*/  CS2R R224, SRZ ;  /* 0x0000000000e07805 */ /* 0x000fe4000001ff00 */
[----:B------:R-:W-:Y:S01]  /*3120*/  CS2R R222, SRZ ;  /* 0x0000000000de7805 */ /* 0x000fe2000001ff00 */
[----:B------:R-:W-:Y:S01]  /*3130*/  QGMMA.64x256x32.F32.E5M2.E5M2 R4, gdesc[UR16], RZ, !UPT, gsb0 ;  /* 0x03e00000100479f3 */ /* 0x000fe2000c0038ff */
[----:B------:R-:W-:Y:S01]  /*3140*/  STL [R1+0x43c], RZ ;  /* 0x00043cff01007387 */ /* 0x000fe20000100800 */
[----:B------:R-:W-:Y:S01]  /*3150*/  UIADD3 UR16, UR16, 0x100, URZ ;  /* 0x0000010010107890 */ /* 0x000fe2000fffe03f */
[----:B------:R-:W-:Y:S01]  /*3160*/  CS2R R220, SRZ ;  /* 0x0000000000dc7805 */ /* 0x000fe2000001ff00 */
[----:B------:R-:W-:Y:S01]  /*3170*/  UMOV UR17, 0xc0000010 ;  /* 0xc000001000117882 */ /* 0x000fe20000000000 */
[----:B------:R-:W-:Y:S01]  /*3180*/  STL [R1+0x438], RZ ;  /* 0x000438ff01007387 */ /* 0x000fe20000100800 */
[----:B------:R-:W-:Y:S01]  /*3190*/  USEL UR7, URZ, 0x1, UP0 ;  /* 0x000000013f077887 */ /* 0x000fe20008000000 */
[----:B------:R-:W-:-:S02]  /*31a0*/  CS2R R218, SRZ ;  /* 0x0000000000da7805 */ /* 0x000fc4000001ff00 */
[----:B------:R-:W-:Y:S01]  /*31b0*/  CS2R R216, SRZ ;  /* 0x0000000000d87805 */ /* 0x000fe2000001ff00 */
[----:B------:R-:W-:Y:S01]  /*31c0*/  STL [R1+0x434], RZ ;  /* 0x000434ff01007387 */ /* 0x000fe20000100800 */
[----:B------:R-:W-:Y:S02]  /*31d0*/  CS2R R214, SRZ ;  /* 0x0000000000d67805 */ /* 0x000fe4000001ff00 */
[----:B------:R-:W-:Y:S02]  /*31e0*/  CS2R R212, SRZ ;  /* 0x0000000000d47805 */ /* 0x000fe4000001ff00 */
[----:B------:R-:W-:Y:S01]  /*31f0*/  ISETP.NE.AND P0, PT, RZ, UR7, PT ;  /* 0x00000007ff007c0c */ /* 0x000fe2000bf05270 */
        /* <DEDUP_REMOVED lines=93> */
[----:B------:R-:W-:-:S02]  /*37d0*/  WARPGROUP.DEPBAR.LE gsb0, 0x0 ;  /* 0x00008000000079c5 */ /* 0x000fc40000010000 */
[----:B--2---:R-:W-:Y:S01]  /*37e0*/  IMAD.MOV.U32 R3, RZ, RZ, R129 ;  /* 0x000000ffff037224 */ /* 0x004fe200078e0081 */
[----:B------:R-:W-:Y:S01]  /*37f0*/  STL [R1+0x334], RZ ;  /* 0x000334ff01007387 */ /* 0x000fe20000100800 */
[----:B------:R-:W-:Y:S02]  /*3800*/  IMAD.MOV.U32 R2, RZ, RZ, R130 ;  /* 0x000000ffff027224 */ /* 0x000fe400078e0082 */
[----:B0-----:R-:W-:Y:S01]  /*3810*/  IMAD.MOV.U32 R0, RZ, RZ, R131 ;  /* 0x000000ffff007224 */ /* 0x001fe200078e0083 */
        /* <DEDUP_REMOVED lines=23> */
[----:B------:R0:W-:Y:S04]  /*3990*/  STL.64 [R1], R4 ;  /* 0x0000000401007387 */ /* 0x0001e80000100a00 */
[----:B------:R2:W-:Y:S04]  /*39a0*/  STL.64 [R1+0x8], R6 ;  /* 0x0000080601007387 */ /* 0x0005e80000100a00 */
[----:B------:R4:W-:Y:S04]  /*39b0*/  STL.64 [R1+0x10], R8 ;  /* 0x0000100801007387 */ /* 0x0009e80000100a00 */
[----:B------:R5:W-:Y:S01]  /*39c0*/  STL.64 [R1+0x18], R10 ;  /* 0x0000180a01007387 */ /* 0x000be20000100a00 */
[----:B0-----:R-:W-:-:S03]  /*39d0*/  CS2R R4, SRZ ;  /* 0x0000000000047805 */ /* 0x001fc6000001ff00 */
[----:B------:R0:W-:Y:S01]  /*39e0*/  STL.64 [R1+0x20], R12 ;  /* 0x0000200c01007387 */ /* 0x0001e20000100a00 */
[----:B--2---:R-:W-:-:S03]  /*39f0*/  CS2R R6, SRZ ;  /* 0x0000000000067805 */ /* 0x004fc6000001ff00 */
[----:B------:R2:W-:Y:S01]  /*3a00*/  STL.64 [R1+0x28], R14 ;  /* 0x0000280e01007387 */ /* 0x0005e20000100a00 */
[----:B----4-:R-:W-:-:S03]  /*3a10*/  CS2R R8, SRZ ;  /* 0x0000000000087805 */ /* 0x010fc6000001ff00 */
[----:B------:R4:W-:Y:S01]  /*3a20*/  STL.64 [R1+0x30], R16 ;  /* 0x0000301001007387 */ /* 0x0009e20000100a00 */
[----:B-----5:R-:W-:-:S03]  /*3a30*/  CS2R R10, SRZ ;  /* 0x00000000000a7805 */ /* 0x020fc6000001ff00 */
[----:B------:R5:W-:Y:S01]  /*3a40*/  STL.64 [R1+0x38], R18 ;  /* 0x0000381201007387 */ /* 0x000be20000100a00 */
[----:B0-----:R-:W-:-:S03]  /*3a50*/  CS2R R12, SRZ ;  /* 0x00000000000c7805 */ /* 0x001fc6000001ff00 */
[----:B------:R0:W-:Y:S01]  /*3a60*/  STL.64 [R1+0x40], R20 ;  /* 0x0000401401007387 */ /* 0x0001e20000100a00 */
[----:B--2---:R-:W-:-:S03]  /*3a70*/  CS2R R14, SRZ ;  /* 0x00000000000e7805 */ /* 0x004fc6000001ff00 */
[----:B------:R2:W-:Y:S01]  /*3a80*/  STL.64 [R1+0x48], R22 ;  /* 0x0000481601007387 */ /* 0x0005e20000100a00 */
[----:B----4-:R-:W-:-:S03]  /*3a90*/  CS2R R16, SRZ ;  /* 0x0000000000107805 */ /* 0x010fc6000001ff00 */
[----:B------:R-:W-:Y:S01]  /*3aa0*/  STL.64 [R1+0x50], R24 ;  /* 0x0000501801007387 */ /* 0x000fe20000100a00 */
[----:B-----5:R-:W-:-:S03]  /*3ab0*/  CS2R R18, SRZ ;  /* 0x0000000000127805 */ /* 0x020fc6000001ff00 */
[----:B------:R-:W-:Y:S01]  /*3ac0*/  STL.64 [R1+0x58], R26 ;  /* 0x0000581a01007387 */ /* 0x000fe20000100a00 */
[----:B0-----:R-:W-:-:S03]  /*3ad0*/  CS2R R20, SRZ ;  /* 0x0000000000147805 */ /* 0x001fc6000001ff00 */
[----:B------:R-:W-:Y:S01]  /*3ae0*/  STL.64 [R1+0x60], R28 ;  /* 0x0000601c01007387 */ /* 0x000fe20000100a00 */
[----:B--2---:R-:W-:-:S03]  /*3af0*/  CS2R R22, SRZ ;  /* 0x0000000000167805 */ /* 0x004fc6000001ff00 */
[----:B------:R-:W-:Y:S04]  /*3b00*/  STL.64 [R1+0x68], R30 ;  /* 0x0000681e01007387 */ /* 0x000fe80000100a00 */
        /* <DEDUP_REMOVED lines=49> */
[----:B------:R0:W-:Y:S04]  /*3e20*/  STL.64 [R1+0x1f8], R130 ;  /* 0x0001f88201007387 */ /* 0x0001e80000100a00 */
[----:B------:R2:W-:Y:S04]  /*3e30*/  STL [R1+0x2d4], RZ ;  /* 0x0002d4ff01007387 */ /* 0x0005e80000100800 */
[----:B------:R2:W-:Y:S01]  /*3e40*/  STL [R1+0x2d0], RZ ;  /* 0x0002d0ff01007387 */ /* 0x0005e20000100800 */
[----:B0-----:R-:W-:-:S03]  /*3e50*/  WARPGROUP.ARRIVE ;  /* 0x00000000000079c5 */ /* 0x001fc60000000000 */
[----:B------:R2:W-:Y:S04]  /*3e60*/  STL [R1+0x2cc], RZ ;  /* 0x0002ccff01007387 */ /* 0x0005e80000100800 */
[----:B------:R2:W-:Y:S01]  /*3e70*/  STL [R1+0x2c8], RZ ;  /* 0x0002c8ff01007387 */ /* 0x0005e20000100800 */
[----:B------:R-:W-:Y:S03]  /*3e80*/  QGMMA.64x256x32.F32.E5M2.E5M2 R24, gdesc[UR16], RZ, !UPT, gsb0 ;  /* 0x03e00000101879f3 */ /* 0x000fe6000c0038ff */
        /* <DEDUP_REMOVED lines=50> */
[----:B------:R-:W-:-:S02]  /*41b0*/  WARPGROUP.DEPBAR.LE gsb0, 0x0 ;  /* 0x00008000000079c5 */ /* 0x000fc40000010000 */
[----:B------:R-:W-:Y:S05]  /*41c0*/  @!P0 BRA `(.L_x_23) ;  /* 0x0000002000f88947 */ /* 0x000fea0003800000 */
[----:B------:R-:W4:Y:S04]  /*41d0*/  LDL R4, [R1] ;  /* 0x0000000001047983 */ /* 0x000f280000100800 */
[----:B------:R-:W5:Y:S04]  /*41e0*/  LDL R5, [R1+0x4] ;  /* 0x0000040001057983 */ /* 0x000f680000100800 */
[----:B------:R-:W3:Y:S04]  /*41f0*/  LDL R6, [R1+0x8] ;  /* 0x0000080001067983 */ /* 0x000ee80000100800 */
[----:B------:R-:W2:Y:S04]  /*4200*/  LDL R7, [R1+0xc] ;  /* 0x00000c0001077983 */ /* 0x000ea80000100800 */
        /* <DEDUP_REMOVED lines=100> */
[----:B------:R0:W-:Y:S04]  /*4850*/  STL [R1+0x4c8], R131 ;  /* 0x0004c88301007387 */ /* 0x0001e80000100800 */
[----:B0-----:R-:W2:Y:S04]  /*4860*/  LDL R131, [R1+0x1a0] ;  /* 0x0001a00001837983 */ /* 0x001ea80000100800 */
        /* <DEDUP_REMOVED lines=39> */
[----:B0-----:R-:W2:Y:S01]  /*4ae0*/  LDL R151, [R1+0x1f0] ;  /* 0x0001f00001977983 */ /* 0x001ea20000100800 */
[----:B------:R-:W-:-:S01]  /*4af0*/  FADD R3, RZ, R3 ;  /* 0x00000003ff037221 */ /* 0x000fc20000000000 */
[----:B------:R-:W-:Y:S01]  /*4b00*/  FADD R2, RZ, R2 ;  /* 0x00000002ff027221 */ /* 0x000fe20000000000 */
[----:B----4-:R-:W-:-:S01]  /*4b10*/  FADD R4, RZ, R4 ;  /* 0x00000004ff047221 */ /* 0x010fc20000000000 */
[----:B-----5:R-:W-:Y:S01]  /*4b20*/  FADD R5, RZ, R5 ;  /* 0x00000005ff057221 */ /* 0x020fe20000000000 */
[----:B---3--:R-:W-:-:S01]  /*4b30*/  FADD R6, RZ, R6 ;  /* 0x00000006ff067221 */ /* 0x008fc20000000000 */
[----:B--2---:R-:W-:Y:S01]  /*4b40*/  FADD R7, RZ, R7 ;  /* 0x00000007ff077221 */ /* 0x004fe20000000000 */
[----:B------:R-:W-:-:S01]  /*4b50*/  FADD R8, RZ, R8 ;  /* 0x00000008ff087221 */ /* 0x000fc20000000000 */
[----:B------:R-:W-:Y:S01]  /*4b60*/  FADD R9, RZ, R9 ;  /* 0x00000009ff097221 */ /* 0x000fe20000000000 */
        /* <DEDUP_REMOVED lines=13> */
[----:B------:R-:W2:Y:S01]  /*4c40*/  LDL.LU R131, [R1+0x4c8] ;  /* 0x0004c80001837983 */ /* 0x000ea20000300800 */
        /* <DEDUP_REMOVED lines=13> */
[----:B------:R-:W3:Y:S01]  /*4d20*/  LDL.LU R132, [R1+0x4c4] ;  /* 0x0004c40001847983 */ /* 0x000ee20000300800 */
        /* <DEDUP_REMOVED lines=16> */
[----:B------:R0:W-:Y:S01]  /*4e30*/  STL [R1+0x200], R133 ;  /* 0x0002008501007387 */ /* 0x0001e20000100800 */
        /* <DEDUP_REMOVED lines=9> */
[----:B0-----:R-:W4:Y:S01]  /*4ed0*/  LDL.LU R133, [R1+0x4c0] ;  /* 0x0004c00001857983 */ /* 0x001f220000300800 */
[----:B------:R-:W-:-:S01]  /*4ee0*/  FADD R185, RZ, R185 ;  /* 0x000000b9ffb97221 */ /* 0x000fc20000000000 */
[----:B------:R-:W-:Y:S01]  /*4ef0*/  FADD R186, RZ, R186 ;  /* 0x000000baffba7221 */ /* 0x000fe20000000000 */
[----:B------:R-:W-:-:S01]  /*4f00*/  FADD R187, RZ, R187 ;  /* 0x000000bbffbb7221 */ /* 0x000fc20000000000 */
        /* <DEDUP_REMOVED lines=10> */
[----:B0-----:R-:W5:Y:S01]  /*4fb0*/  LDL.LU R134, [R1+0x4bc] ;  /* 0x0004bc0001867983 */ /* 0x001f620000300800 */
        /* <DEDUP_REMOVED lines=51> */
[----:B0-----:R-:W5:Y:S04]  /*52f0*/  LDL.LU R138, [R1+0x4ac] ;  /* 0x0004ac00018a7983 */ /* 0x001f680000300800 */
[----:B------:R0:W-:Y:S01]  /*5300*/  STL [R1+0x218], R139 ;  /* 0x0002188b01007387 */ /* 0x0001e20000100800 */
[----:B------:R-:W-:-:S03]  /*5310*/  FADD R140, RZ, R140 ;  /* 0x0000008cff8c7221 */ /* 0x000fc60000000000 */
        /* <DEDUP_REMOVED lines=34> */
[----:B------:R0:W-:Y:S04]  /*5540*/  STL [R1+0x248], R151 ;  /* 0x0002489701007387 */ /* 0x0001e80000100800 */
[----:B0-----:R-:W5:Y:S04]  /*5550*/  LDL.LU R151, [R1+0x478] ;  /* 0x0004780001977983 */ /* 0x001f680000300800 */
[----:B------:R0:W-:Y:S04]  /*5560*/  STL [R1+0x24c], R3 ;  /* 0x00024c0301007387 */ /* 0x0001e80000100800 */
[----:B------:R1:W-:Y:S01]  /*5570*/  STL [R1+0x250], R2 ;  /* 0x0002500201007387 */ /* 0x0003e20000100800 */
[----:B0-----:R-:W-:-:S01]  /*5580*/  FADD R3, RZ, R0 ;  /* 0x00000000ff037221 */ /* 0x001fc20000000000 */
[----:B------:R-:W-:Y:S01]  /*5590*/  FADD R0, RZ, R25 ;  /* 0x00000019ff007221 */ /* 0x000fe20000000000 */
[----:B-1----:R-:W-:-:S03]  /*55a0*/  FADD R2, RZ, R24 ;  /* 0x00000018ff027221 */ /* 0x002fc60000000000 */
[----:B------:R0:W-:Y:S04]  /*55b0*/  STL [R1+0x254], R3 ;  /* 0x0002540301007387 */ /* 0x0001e80000100800 */
[----:B------:R1:W-:Y:S04]  /*55c0*/  STL [R1+0x258], R2 ;  /* 0x0002580201007387 */ /* 0x0003e80000100800 */
[----:B------:R2:W-:Y:S01]  /*55d0*/  STL [R1+0x25c], R0 ;  /* 0x00025c0001007387 */ /* 0x0005e20000100800 */
[----:B0-----:R-:W-:-:S01]  /*55e0*/  FADD R3, RZ, R26 ;  /* 0x0000001aff037221 */ /* 0x001fc20000000000 */
[----:B-1----:R-:W-:-:S04]  /*55f0*/  FADD R2, RZ, R27 ;  /* 0x0000001bff027221 */ /* 0x002fc80000000000 */
[----:B------:R0:W-:Y:S01]  /*5600*/  STL [R1+0x260], R3 ;  /* 0x0002600301007387 */ /* 0x0001e20000100800 */
[----:B--2---:R-:W-:-:S03]  /*5610*/  FADD R0, RZ, R28 ;  /* 0x0000001cff007221 */ /* 0x004fc60000000000 */
        /* <DEDUP_REMOVED lines=207> */
[----:B---3--:R-:W-:-:S04]  /*6310*/  FADD R2, RZ, R132 ;  /* 0x00000084ff027221 */ /* 0x008fc80000000000 */
[----:B------:R5:W-:Y:S01]  /*6320*/  STL [R1+0x404], R3 ;  /* 0x0004040301007387 */ /* 0x000be20000100800 */
[----:B----4-:R-:W-:-:S03]  /*6330*/  FADD R0, RZ, R133 ;  /* 0x00000085ff007221 */ /* 0x010fc60000000000 */
[----:B------:R0:W-:Y:S04]  /*6340*/  STL [R1+0x408], R2 ;  /* 0x0004080201007387 */ /* 0x0001e80000100800 */
[----:B------:R1:W-:Y:S01]  /*6350*/  STL [R1+0x40c], R0 ;  /* 0x00040c0001007387 */ /* 0x0003e20000100800 */
[----:B-----5:R-:W-:-:S01]  /*6360*/  FADD R3, RZ, R134 ;  /* 0x00000086ff037221 */ /* 0x020fc20000000000 */
[----:B0-----:R-:W-:-:S04]  /*6370*/  FADD R2, RZ, R135 ;  /* 0x00000087ff027221 */ /* 0x001fc80000000000 */
[----:B------:R0:W-:Y:S01]  /*6380*/  STL [R1+0x410], R3 ;  /* 0x0004100301007387 */ /* 0x0001e20000100800 */
[----:B-1----:R-:W-:-:S03]  /*6390*/  FADD R0, RZ, R136 ;  /* 0x00000088ff007221 */ /* 0x002fc60000000000 */
        /* <DEDUP_REMOVED lines=32> */
[----:B------:R-:W-:-:S05]  /*65a0*/  UMOV UR6, URZ ;  /* 0x0000003f00067c82 */ /* 0x000fca0008000000 */
.L_x_23:
[----:B------:R-:W-:-:S04]  /*65b0*/  UIADD3 UR14, UR5, 0x1, URZ ;  /* 0x00000001050e7890 */ /* 0x000fc8000fffe03f */
[----:B------:R-:W-:-:S04]  /*65c0*/  UISETP.NE.AND UP0, UPT, UR14, 0xe, UPT ;  /* 0x0000000e0e00788c */ /* 0x000fc8000bf05270 */
[----:B------:R-:W-:Y:S02]  /*65d0*/  USEL UR8, URZ, 0x1, UP0 ;  /* 0x000000013f087887 */ /* 0x000fe40008000000 */
[----:B------:R-:W-:Y:S02]  /*65e0*/  USEL UR14, UR14, URZ, UP0 ;  /* 0x0000003f0e0e7287 */ /* 0x000fe40008000000 */
[----:B------:R-:W-:-:S06]  /*65f0*/  ULOP3.LUT UR8, UR4, UR8, URZ, 0x3c, !UPT ;  /* 0x0000000804087292 */ /* 0x000fcc000f8e3c3f */
[----:B0-----:R-:W-:Y:S01]  /*6600*/  IMAD.U32 R0, RZ, RZ, UR8 ;  /* 0x00000008ff007e24 */ /* 0x001fe2000f8e00ff */
[----:B------:R-:W-:-:S06]  /*6610*/  UMOV UR8, 0x1 ;  /* 0x0000000100087882 */ /* 0x000fcc0000000000 */
.L_x_18:
[----:B------:R-:W-:-:S04]  /*6620*/  UISETP.LT.AND UP0, UPT, UR9, 0x1, UPT ;  /* 0x000000010900788c */ /* 0x000fc8000bf01270 */
[----:B------:R-:W-:-:S04]  /*6630*/  USEL UR15, UR9, 0x1, UP0 ;  /* 0x00000001090f7887 */ /* 0x000fc80008000000 */
[----:B------:R-:W-:-:S04]  /*6640*/  UIADD3 UR15, UR9, -UR15, URZ ;  /* 0x8000000f090f7290 */ /* 0x000fc8000fffe03f */
[----:B------:R-:W-:-:S06]  /*6650*/  UISETP.GE.AND UP0, UPT, UR15, 0x1, UPT ;  /* 0x000000010f00788c */ /* 0x000fcc000bf06270 */
[----:B------:R-:W-:-:S13]  /*6660*/  PLOP3.LUT P0, PT, PT, PT, UP0, 0x80, 0x0 ;  /* 0x000000000000781c */ /* 0x000fda0003f0f008 */
[----:B------:R-:W-:Y:S05]  /*6670*/  @!P0 BRA `(.L_x_24) ;  /* 0x0000004c00ac8947 */ /* 0x000fea0003800000 */
[----:B------:R-:W-:Y:S01]  /*6680*/  IMAD.U32 R2, RZ, RZ, UR15 ;  /* 0x0000000fff027e24 */ /* 0x000fe2000f8e00ff */
[----:B------:R-:W-:Y:S01]  /*6690*/  UMOV UR25, UR5 ;  /* 0x0000000500197c82 */ /* 0x000fe20008000000 */
[----:B------:R-:W-:-:S05]  /*66a0*/  ULDC UR26, c[0x0][0x50c] ;  /* 0x00014300001a7ab9 */ /* 0x000fca0000000800 */
.L_x_32:
[----:B------:R-:W-:-:S06]  /*66b0*/  UISETP.NE.AND UP0, UPT, UR24, 0x3, UPT ;  /* 0x000000031800788c */ /* 0x000fcc000bf05270 */
[----:B------:R-:W-:-:S13]  /*66c0*/  PLOP3.LUT P1, PT, PT, PT, UP0, 0x80, 0x0 ;  /* 0x000000000000781c */ /* 0x000fda0003f2f008 */
[----:B------:R-:W-:Y:S05]  /*66d0*/  @!P1 BRA `(.L_x_25) ;  /* 0x0000000000049947 */ /* 0x000fea0003800000 */
[----:B------:R-:W-:Y:S01]  /*66e0*/  BPT.TRAP 0x1 ;  /* 0x000000040000795c */ /* 0x000fe20000300000 */
.L_x_25:
[----:B------:R-:W0:Y:S01]  /*66f0*/  S2UR UR15, SR_CgaCtaId ;  /* 0x00000000000f79c3 */ /* 0x000e220000008800 */
[----:B------:R-:W-:Y:S01]  /*6700*/  UMOV UR11, 0x400 ;  /* 0x00000400000b7882 */ /* 0x000fe20000000000 */
[----:B------:R-:W-:Y:S01]  /*6710*/  SHF.L.U32 R3, R0, 0x1f, RZ ;  /* 0x0000001f00037819 */ /* 0x000fe200000006ff */
[----:B0-----:R-:W-:-:S04]  /*6720*/  ULEA UR11, UR15, UR11, 0x18 ;  /* 0x0000000b0f0b7291 */ /* 0x001fc8000f8ec03f */
[----:B------:R-:W-:-:S09]  /*6730*/  ULEA UR15, UR14, UR11, 0x3 ;  /* 0x0000000b0e0f7291 */ /* 0x000fd2000f8e183f */
[----:B------:R0:W4:Y:S01]  /*6740*/  SYNCS.PHASECHK.TRANS64.TRYWAIT P0, [UR15], R3 ;  /* 0x00000003ff0075a7 */ /* 0x000122000800014f */
[----:B------:R-:W-:Y:S05]  /*6750*/  @!P1 BRA `(.L_x_26) ;  /* 0x0000000000049947 */ /* 0x000fea0003800000 */
[----:B------:R-:W-:Y:S01]  /*6760*/  BPT.TRAP 0x1 ;  /* 0x000000040000795c */ /* 0x000fe20000300000 */
.L_x_26:
[----:B----4-:R-:W-:Y:S05]  /*6770*/  @P0 BRA `(.L_x_27) ;  /* 0x0000000000080947 */ /* 0x010fea0003800000 */
[----:B------:R-:W4:Y:S02]  /*6780*/  SYNCS.PHASECHK.TRANS64.TRYWAIT P0, [UR15], R3 ;  /* 0x00000003ff0075a7 */ /* 0x000f24000800014f */
[----:B----4-:R-:W-:Y:S05]  /*6790*/  @!P0 BRA `(.L_x_28) ;  /* 0x000001d400b48947 */ /* 0x010fea0003800000 */
.L_x_27:
        /* <DEDUP_REMOVED lines=64> */
[----:B----4-:R-:W4:Y:S04]  /*6ba0*/  LDL.LU.64 R108, [R1] ;  /* 0x00000000016c7983 */ /* 0x010f280000300a00 */
[----:B------:R-:W4:Y:S04]  /*6bb0*/  LDL.LU.64 R110, [R1+0x8] ;  /* 0x00000800016e7983 */ /* 0x000f280000300a00 */
        /* <DEDUP_REMOVED lines=61> */
[----:B------:R-:W4:Y:S01]  /*6f90*/  LDL.LU.64 R234, [R1+0x1f8] ;  /* 0x0001f80001ea7983 */ /* 0x000f220000300a00 */
[----:B------:R-:W-:-:S02]  /*6fa0*/  UIADD3 UR15, UR11, 0x1c200, URZ ;  /* 0x0001c2000b0f7890 */ /* 0x000fc4000fffe03f */
[----:B------:R-:W-:Y:S02]  /*6fb0*/  UISETP.NE.AND UP0, UPT, UR7, URZ, UPT ;  /* 0x0000003f0700728c */ /* 0x000fe4000bf05270 */
[----:B------:R-:W-:Y:S02]  /*6fc0*/  USHF.R.U32.HI UR15, URZ, 0x4, UR15 ;  /* 0x000000043f0f7899 */ /* 0x000fe4000801160f */
[----:B------:R-:W-:Y:S02]  /*6fd0*/  USEL UR8, UR8, URZ, !UP0 ;  /* 0x0000003f08087287 */ /* 0x000fe4000c000000 */
[----:B------:R-:W-:Y:S02]  /*6fe0*/  ULOP3.LUT UR15, UR15, 0x3fff, URZ, 0xc0, !UPT ;  /* 0x00003fff0f0f7892 */ /* 0x000fe4000f8ec03f */
[----:B------:R-:W-:Y:S02]  /*6ff0*/  ULOP3.LUT UR16, UR12, 0x10000, URZ, 0xfc, !UPT ;  /* 0x000100000c107892 */ /* 0x000fe4000f8efc3f */
[----:B------:R-:W-:-:S02]  /*7000*/  ULOP3.LUT UR15, UR15, 0x10000, URZ, 0xfc, !UPT ;  /* 0x000100000f0f7892 */ /* 0x000fc4000f8efc3f */
[----:B------:R-:W-:Y:S02]  /*7010*/  UISETP.NE.U32.AND UP0, UPT, UR8, URZ, UPT ;  /* 0x0000003f0800728c */ /* 0x000fe4000bf05070 */
[----:B------:R-:W-:Y:S02]  /*7020*/  ULEA UR16, UR14, UR16, 0x9 ;  /* 0x000000100e107291 */ /* 0x000fe4000f8e483f */
[----:B------:R-:W-:Y:S01]  /*7030*/  ULEA UR18, UR14, UR15, 0x9 ;  /* 0x0000000f0e127291 */ /* 0x000fe2000f8e483f */
[----:B------:R-:W-:Y:S01]  /*7040*/  UMOV UR17, 0xc0000010 ;  /* 0xc000001000117882 */ /* 0x000fe20000000000 */
[----:B------:R-:W-:Y:S01]  /*7050*/  UMOV UR19, 0xc0000010 ;  /* 0xc000001000137882 */ /* 0x000fe20000000000 */
[----:B----4-:R-:W-:-:S06]  /*7060*/  WARPGROUP.ARRIVE ;  /* 0x00000000000079c5 */ /* 0x010fcc0000000000 */
[----:B------:R-:W-:Y:S03]  /*7070*/  QGMMA.64x256x32.F32.E5M2.E5M2 R108, gdesc[UR16], R108, UP0, gsb0 ;  /* 0x03e00000106c79f3 */ /* 0x000fe6000b80386c */
[----:B------:R-:W-:Y:S02]  /*7080*/  WARPGROUP.DEPBAR.LE gsb0, 0x0 ;  /* 0x00008000000079c5 */ /* 0x000fe40000010000 */
[----:B------:R-:W-:Y:S01]  /*7090*/  STL.64 [R1], R108 ;  /* 0x0000006c01007387 */ /* 0x000fe20000100a00 */
[----:B0-----:R-:W-:-:S03]  /*70a0*/  IMAD.MOV.U32 R3, RZ, RZ, R108 ;  /* 0x000000ffff037224 */ /* 0x001fc600078e006c */
        /* <DEDUP_REMOVED lines=63> */
[----:B0-----:R0:W5:Y:S04]  /*74a0*/  LDL.LU.64 R234, [R1+0x670] ;  /* 0x0006700001ea7983 */ /* 0x0011680000300a00 */
[----:B------:R0:W5:Y:S04]  /*74b0*/  LDL.LU.64 R232, [R1+0x668] ;  /* 0x0006680001e87983 */ /* 0x0001680000300a00 */
        /* <DEDUP_REMOVED lines=62> */
[----:B------:R-:W-:Y:S01]  /*78a0*/  UIADD3 UR16, UR16, 0x100, URZ ;  /* 0x0000010010107890 */ /* 0x000fe2000fffe03f */
[----:B------:R-:W-:Y:S01]  /*78b0*/  UMOV UR17, 0xc0000010 ;  /* 0xc000001000117882 */ /* 0x000fe20000000000 */
[----:B------:R-:W-:Y:S01]  /*78c0*/  UIADD3 UR6, UR6, 0x1, URZ ;  /* 0x0000000106067890 */ /* 0x000fe2000fffe03f */
[----:B----4-:R-:W-:-:S06]  /*78d0*/  WARPGROUP.ARRIVE ;  /* 0x00000000000079c5 */ /* 0x010fcc0000000000 */
[----:B------:R-:W-:Y:S01]  /*78e0*/  QGMMA.64x256x32.F32.E5M2.E5M2 R24, gdesc[UR16], R24, UP0, gsb0 ;  /* 0x03e00000101879f3 */ /* 0x000fe2000b803818 */
[----:B------:R-:W-:-:S04]  /*78f0*/  UISETP.NE.AND UP0, UPT, UR6, UR26, UPT ;  /* 0x0000001a0600728c */ /* 0x000fc8000bf05270 */
[----:B------:R-:W-:-:S06]  /*7900*/  USEL UR7, URZ, 0x1, UP0 ;  /* 0x000000013f077887 */ /* 0x000fcc0008000000 */
[----:B------:R-:W-:Y:S01]  /*7910*/  ISETP.NE.AND P0, PT, RZ, UR7, PT ;  /* 0x00000007ff007c0c */ /* 0x000fe2000bf05270 */
[----:B------:R-:W-:-:S12]  /*7920*/  WARPGROUP.DEPBAR.LE gsb0, 0x0 ;  /* 0x00008000000079c5 */ /* 0x000fd80000010000 */
[----:B0-----:R-:W-:Y:S05]  /*7930*/  @!P0 BRA `(.L_x_29) ;  /* 0x00000038008c8947 */ /* 0x001fea0003800000 */
[----:B------:R0:W-:Y:S04]  /*7940*/  STL [R1+0x660], R31 ;  /* 0x0006601f01007387 */ /* 0x0001e80000100800 */
[----:B------:R4:W-:Y:S01]  /*7950*/  STL [R1+0x65c], R32 ;  /* 0x00065c2001007387 */ /* 0x0009e20000100800 */
[----:B0-----:R-:W-:-:S03]  /*7960*/  IMAD.MOV.U32 R31, RZ, RZ, R3 ;  /* 0x000000ffff1f7224 */ /* 0x001fc600078e0003 */
[----:B----4-:R-:W4:Y:S04]  /*7970*/  LDL R32, [R1+0x4] ;  /* 0x0000040001207983 */ /* 0x010f280000100800 */
[----:B------:R0:W-:Y:S04]  /*7980*/  STL [R1+0x658], R33 ;  /* 0x0006582101007387 */ /* 0x0001e80000100800 */
[----:B0-----:R-:W2:Y:S04]  /*7990*/  LDL R33, [R1+0x8] ;  /* 0x0000080001217983 */ /* 0x001ea80000100800 */
[----:B------:R0:W-:Y:S04]  /*79a0*/  STL [R1+0x654], R34 ;  /* 0x0006542201007387 */ /* 0x0001e80000100800 */
[----:B0-----:R-:W3:Y:S04]  /*79b0*/  LDL R34, [R1+0xc] ;  /* 0x00000c0001227983 */ /* 0x001ee80000100800 */
        /* <DEDUP_REMOVED lines=175> */
[----:B0-----:R-:W3:Y:S04]  /*84b0*/  LDL.LU R122, [R1+0x200] ;  /* 0x00020000017a7983 */ /* 0x001ee80000300800 */
        /* <DEDUP_REMOVED lines=14> */
[----:B------:R-:W3:Y:S04]  /*85a0*/  LDL.LU R3, [R1+0x234] ;  /* 0x0002340001037983 */ /* 0x000ee80000300800 */
        /* <DEDUP_REMOVED lines=46> */
[----:B-----5:R0:W-:Y:S04]  /*8890*/  STL [R1+0x478], R0 ;  /* 0x0004780001007387 */ /* 0x0201e80000100800 */
[----:B0-----:R-:W3:Y:S01]  /*88a0*/  LDL R0, [R1+0x168] ;  /* 0x0001680001007983 */ /* 0x001ee20000100800 */
[----:B------:R-:W-:-:S01]  /*88b0*/  FADD R4, R31, R4 ;  /* 0x000000041f047221 */ /* 0x000fc20000000000 */
[----:B----4-:R-:W-:Y:S01]  /*88c0*/  FADD R5, R32, R5 ;  /* 0x0000000520057221 */ /* 0x010fe20000000000 */
[----:B--2---:R-:W-:-:S01]  /*88d0*/  FADD R6, R33, R6 ;  /* 0x0000000621067221 */ /* 0x004fc20000000000 */
[----:B------:R-:W2:Y:S01]  /*88e0*/  LDL.LU R31, [R1+0x660] ;  /* 0x00066000011f7983 */ /* 0x000ea20000300800 */
[----:B---3--:R-:W-:-:S01]  /*88f0*/  FADD R7, R34, R7 ;  /* 0x0000000722077221 */ /* 0x008fc20000000000 */
[----:B------:R-:W-:-:S02]  /*8900*/  FADD R8, R35, R8 ;  /* 0x0000000823087221 */ /* 0x000fc40000000000 */
[----:B------:R-:W3:Y:S01]  /*8910*/  LDL.LU R32, [R1+0x65c] ;  /* 0x00065c0001207983 */ /* 0x000ee20000300800 */
[----:B------:R-:W-:-:S03]  /*8920*/  FADD R9, R36, R9 ;  /* 0x0000000924097221 */ /* 0x000fc60000000000 */
[----:B------:R-:W4:Y:S01]  /*8930*/  LDL.LU R33, [R1+0x658] ;  /* 0x0006580001217983 */ /* 0x000f220000300800 */
        /* <DEDUP_REMOVED lines=160> */
[----:B------:R-:W-:-:S01]  /*9340*/  FADD R218, R117, R218 ;  /* 0x000000da75da7221 */ /* 0x000fc20000000000 */
[----:B------:R-:W-:Y:S02]  /*9350*/  FADD R122, R124, R122 ;  /* 0x0000007a7c7a7221 */ /* 0x000fe40000000000 */
[----:B------:R-:W4:Y:S01]  /*9360*/  LDL.LU R114, [R1+0x514] ;  /* 0x0005140001727983 */ /* 0x000f220000300800 */
[----:B------:R-:W-:-:S03]  /*9370*/  FADD R219, R118, R219 ;  /* 0x000000db76db7221 */ /* 0x000fc60000000000 */
[----:B------:R-:W4:Y:S01]  /*9380*/  LDL.LU R115, [R1+0x510] ;  /* 0x0005100001737983 */ /* 0x000f220000300800 */
[----:B------:R-:W-:-:S03]  /*9390*/  FADD R220, R119, R220 ;  /* 0x000000dc77dc7221 */ /* 0x000fc60000000000 */
[----:B------:R-:W4:Y:S01]  /*93a0*/  LDL.LU R116, [R1+0x50c] ;  /* 0x00050c0001747983 */ /* 0x000f220000300800 */
[----:B------:R-:W-:-:S03]  /*93b0*/  FADD R221, R120, R221 ;  /* 0x000000dd78dd7221 */ /* 0x000fc60000000000 */
[----:B------:R-:W4:Y:S04]  /*93c0*/  LDL.LU R117, [R1+0x508] ;  /* 0x0005080001757983 */ /* 0x000f280000300800 */
[----:B------:R-:W4:Y:S04]  /*93d0*/  LDL.LU R118, [R1+0x504] ;  /* 0x0005040001767983 */ /* 0x000f280000300800 */
[----:B------:R-:W4:Y:S04]  /*93e0*/  LDL.LU R119, [R1+0x500] ;  /* 0x0005000001777983 */ /* 0x000f280000300800 */
[----:B------:R-:W4:Y:S01]  /*93f0*/  LDL.LU R120, [R1+0x4fc] ;  /* 0x0004fc0001787983 */ /* 0x000f220000300800 */
[----:B------:R-:W-:-:S01]  /*9400*/  FADD R237, R126, R237 ;  /* 0x000000ed7eed7221 */ /* 0x000fc20000000000 */
[----:B------:R-:W-:Y:S01]  /*9410*/  FADD R236, R128, R236 ;  /* 0x000000ec80ec7221 */ /* 0x000fe20000000000 */
[----:B------:R-:W-:-:S01]  /*9420*/  FADD R225, R150, R225 ;  /* 0x000000e196e17221 */ /* 0x000fc20000000000 */
[----:B------:R0:W-:Y:S01]  /*9430*/  STL [R1+0x200], R122 ;  /* 0x0002007a01007387 */ /* 0x0001e20000100800 */
[----:B------:R-:W-:-:S01]  /*9440*/  FADD R228, R146, R228 ;  /* 0x000000e492e47221 */ /* 0x000fc20000000000 */
[----:B------:R-:W-:Y:S01]  /*9450*/  FADD R230, R143, R230 ;  /* 0x000000e68fe67221 */ /* 0x000fe20000000000 */
[----:B------:R-:W-:-:S01]  /*9460*/  FADD R231, R141, R231 ;  /* 0x000000e78de77221 */ /* 0x000fc20000000000 */
[----:B------:R-:W-:Y:S01]  /*9470*/  FADD R223, R2, R223 ;  /* 0x000000df02df7221 */ /* 0x000fe20000000000 */
[----:B------:R-:W-:-:S01]  /*9480*/  FADD R222, R0, R222 ;  /* 0x000000de00de7221 */ /* 0x000fc20000000000 */
[----:B------:R-:W-:Y:S01]  /*9490*/  FADD R224, R151, R224 ;  /* 0x000000e097e07221 */ /* 0x000fe20000000000 */
[----:B------:R-:W-:-:S01]  /*94a0*/  FADD R226, R149, R226 ;  /* 0x000000e295e27221 */ /* 0x000fc20000000000 */
[----:B------:R-:W-:Y:S01]  /*94b0*/  FADD R227, R147, R227 ;  /* 0x000000e393e37221 */ /* 0x000fe20000000000 */
[----:B------:R-:W-:-:S01]  /*94c0*/  FADD R229, R145, R229 ;  /* 0x000000e591e57221 */ /* 0x000fc20000000000 */
[----:B0-----:R-:W2:Y:S01]  /*94d0*/  LDL.LU R122, [R1+0x204] ;  /* 0x00020400017a7983 */ /* 0x001ea20000300800 */
[----:B------:R-:W-:-:S01]  /*94e0*/  FADD R232, R136, R232 ;  /* 0x000000e888e87221 */ /* 0x000fc20000000000 */
[----:B------:R-:W-:Y:S01]  /*94f0*/  FADD R233, R134, R233 ;  /* 0x000000e986e97221 */ /* 0x000fe20000000000 */
[----:B------:R-:W-:-:S01]  /*9500*/  FADD R234, R132, R234 ;  /* 0x000000ea84ea7221 */ /* 0x000fc20000000000 */
[----:B------:R-:W3:Y:S01]  /*9510*/  LDL.LU R124, [R1+0x208] ;  /* 0x00020800017c7983 */ /* 0x000ee20000300800 */
[----:B------:R-:W-:-:S03]  /*9520*/  FADD R235, R130, R235 ;  /* 0x000000eb82eb7221 */ /* 0x000fc60000000000 */
[----:B------:R-:W4:Y:S04]  /*9530*/  LDL.LU R126, [R1+0x20c] ;  /* 0x00020c00017e7983 */ /* 0x000f280000300800 */
[----:B------:R-:W4:Y:S04]  /*9540*/  LDL.LU R128, [R1+0x210] ;  /* 0x0002100001807983 */ /* 0x000f280000300800 */
[----:B------:R-:W4:Y:S04]  /*9550*/  LDL.LU R150, [R1+0x214] ;  /* 0x0002140001967983 */ /* 0x000f280000300800 */
[----:B------:R-:W4:Y:S04]  /*9560*/  LDL.LU R146, [R1+0x218] ;  /* 0x0002180001927983 */ /* 0x000f280000300800 */
[----:B------:R-:W4:Y:S04]  /*9570*/  LDL.LU R143, [R1+0x21c] ;  /* 0x00021c00018f7983 */ /* 0x000f280000300800 */
[----:B------:R-:W4:Y:S04]  /*9580*/  LDL.LU R141, [R1+0x220] ;  /* 0x00022000018d7983 */ /* 0x000f280000300800 */
[----:B------:R-:W4:Y:S04]  /*9590*/  LDL.LU R2, [R1+0x224] ;  /* 0x0002240001027983 */ /* 0x000f280000300800 */
[----:B------:R-:W4:Y:S04]  /*95a0*/  LDL.LU R0, [R1+0x228] ;  /* 0x0002280001007983 */ /* 0x000f280000300800 */
[----:B------:R-:W4:Y:S04]  /*95b0*/  LDL R130, [R1+0x1e0] ;  /* 0x0001e00001827983 */ /* 0x000f280000100800 */
[----:B------:R-:W4:Y:S04]  /*95c0*/  LDL R132, [R1+0x1e4] ;  /* 0x0001e40001847983 */ /* 0x000f280000100800 */
[----:B------:R-:W4:Y:S04]  /*95d0*/  LDL R134, [R1+0x1e8] ;  /* 0x0001e80001867983 */ /* 0x000f280000100800 */
[----:B------:R-:W4:Y:S04]  /*95e0*/  LDL R136, [R1+0x1ec] ;  /* 0x0001ec0001887983 */ /* 0x000f280000100800 */
[----:B------:R-:W4:Y:S04]  /*95f0*/  LDL R151, [R1+0x1f0] ;  /* 0x0001f00001977983 */ /* 0x000f280000100800 */
[----:B------:R-:W4:Y:S04]  /*9600*/  LDL R149, [R1+0x1f4] ;  /* 0x0001f40001957983 */ /* 0x000f280000100800 */
[----:B------:R-:W4:Y:S04]  /*9610*/  LDL R147, [R1+0x1f8] ;  /* 0x0001f80001937983 */ /* 0x000f280000100800 */
[----:B------:R-:W4:Y:S01]  /*9620*/  LDL R145, [R1+0x1fc] ;  /* 0x0001fc0001917983 */ /* 0x000f220000100800 */
[----:B------:R-:W-:-:S01]  /*9630*/  FADD R137, R138, R137 ;  /* 0x000000898a897221 */ /* 0x000fc20000000000 */
[----:B------:R-:W-:Y:S01]  /*9640*/  FADD R133, R135, R133 ;  /* 0x0000008587857221 */ /* 0x000fe20000000000 */
[----:B------:R-:W-:-:S01]  /*9650*/  FADD R3, R131, R3 ;  /* 0x0000000383037221 */ /* 0x000fc20000000000 */
[----:B--2---:R-:W-:-:S02]  /*9660*/  FADD R122, R121, R122 ;  /* 0x0000007a797a7221 */ /* 0x004fc40000000000 */
[----:B------:R-:W2:Y:S01]  /*9670*/  LDL.LU R121, [R1+0x4f8] ;  /* 0x0004f80001797983 */ /* 0x000ea20000300800 */
[----:B---3--:R-:W-:-:S03]  /*9680*/  FADD R124, R123, R124 ;  /* 0x0000007c7b7c7221 */ /* 0x008fc60000000000 */
[----:B------:R0:W-:Y:S01]  /*9690*/  STL [R1+0x204], R122 ;  /* 0x0002047a01007387 */ /* 0x0001e20000100800 */
[----:B----4-:R-:W-:-:S01]  /*96a0*/  FADD R126, R125, R126 ;  /* 0x0000007e7d7e7221 */ /* 0x010fc20000000000 */
[----:B------:R-:W-:Y:S02]  /*96b0*/  FADD R128, R127, R128 ;  /* 0x000000807f807221 */ /* 0x000fe40000000000 */
[----:B0-----:R-:W3:Y:S04]  /*96c0*/  LDL.LU R122, [R1+0x4f4] ;  /* 0x0004f400017a7983 */ /* 0x001ee80000300800 */
[----:B------:R-:W4:Y:S04]  /*96d0*/  LDL.LU R123, [R1+0x4f0] ;  /* 0x0004f000017b7983 */ /* 0x000f280000300800 */
[----:B------:R0:W-:Y:S01]  /*96e0*/  STL [R1+0x208], R124 ;  /* 0x0002087c01007387 */ /* 0x0001e20000100800 */
[----:B------:R-:W-:-:S01]  /*96f0*/  FADD R150, R129, R150 ;  /* 0x0000009681967221 */ /* 0x000fc20000000000 */
[----:B------:R-:W-:Y:S01]  /*9700*/  FADD R146, R148, R146 ;  /* 0x0000009294927221 */ /* 0x000fe20000000000 */
[----:B------:R-:W-:-:S01]  /*9710*/  FADD R143, R144, R143 ;  /* 0x0000008f908f7221 */ /* 0x000fc20000000000 */
[----:B------:R-:W-:Y:S01]  /*9720*/  FADD R141, R142, R141 ;  /* 0x0000008d8e8d7221 */ /* 0x000fe20000000000 */
[----:B0-----:R-:W4:Y:S04]  /*9730*/  LDL.LU R124, [R1+0x4ec] ;  /* 0x0004ec00017c7983 */ /* 0x001f280000300800 */
[----:B------:R-:W4:Y:S04]  /*9740*/  LDL.LU R125, [R1+0x4e8] ;  /* 0x0004e800017d7983 */ /* 0x000f280000300800 */
[----:B------:R0:W-:Y:S01]  /*9750*/  STL [R1+0x20c], R126 ;  /* 0x00020c7e01007387 */ /* 0x0001e20000100800 */
[----:B------:R-:W-:-:S01]  /*9760*/  FADD R2, R140, R2 ;  /* 0x000000028c027221 */ /* 0x000fc20000000000 */
[----:B------:R-:W-:-:S02]  /*9770*/  FADD R0, R139, R0 ;  /* 0x000000008b007221 */ /* 0x000fc40000000000 */
[----:B0-----:R-:W4:Y:S04]  /*9780*/  LDL.LU R126, [R1+0x4e4] ;  /* 0x0004e400017e7983 */ /* 0x001f280000300800 */
[----:B------:R-:W4:Y:S04]  /*9790*/  LDL.LU R127, [R1+0x4e0] ;  /* 0x0004e000017f7983 */ /* 0x000f280000300800 */
[----:B------:R0:W-:Y:S04]  /*97a0*/  STL [R1+0x210], R128 ;  /* 0x0002108001007387 */ /* 0x0001e80000100800 */
[----:B0-----:R-:W4:Y:S04]  /*97b0*/  LDL.LU R128, [R1+0x4dc] ;  /* 0x0004dc0001807983 */ /* 0x001f280000300800 */
[----:B------:R-:W4:Y:S04]  /*97c0*/  LDL.LU R129, [R1+0x4d8] ;  /* 0x0004d80001817983 */ /* 0x000f280000300800 */
[----:B------:R-:W-:Y:S04]  /*97d0*/  STL [R1+0x214], R150 ;  /* 0x0002149601007387 */ /* 0x000fe80000100800 */
[----:B------:R-:W-:Y:S04]  /*97e0*/  STL [R1+0x218], R146 ;  /* 0x0002189201007387 */ /* 0x000fe80000100800 */
[----:B------:R-:W-:Y:S04]  /*97f0*/  STL [R1+0x21c], R143 ;  /* 0x00021c8f01007387 */ /* 0x000fe80000100800 */
[----:B------:R-:W-:Y:S04]  /*9800*/  STL [R1+0x220], R141 ;  /* 0x0002208d01007387 */ /* 0x000fe80000100800 */
[----:B------:R-:W-:Y:S04]  /*9810*/  STL [R1+0x224], R2 ;  /* 0x0002240201007387 */ /* 0x000fe80000100800 */
[----:B------:R-:W-:Y:S04]  /*9820*/  STL [R1+0x228], R0 ;  /* 0x0002280001007387 */ /* 0x000fe80000100800 */
[----:B------:R-:W2:Y:S04]  /*9830*/  LDL.LU R131, [R1+0x238] ;  /* 0x0002380001837983 */ /* 0x000ea80000300800 */
[----:B------:R-:W-:Y:S04]  /*9840*/  STL [R1+0x22c], R137 ;  /* 0x00022c8901007387 */ /* 0x000fe80000100800 */
[----:B------:R0:W-:Y:S04]  /*9850*/  STL [R1+0x230], R133 ;  /* 0x0002308501007387 */ /* 0x0001e80000100800 */
[----:B0-----:R-:W3:Y:S04]  /*9860*/  LDL.LU R133, [R1+0x23c] ;  /* 0x00023c0001857983 */ /* 0x001ee80000300800 */
[----:B------:R-:W4:Y:S04]  /*9870*/  LDL.LU R135, [R1+0x240] ;  /* 0x0002400001877983 */ /* 0x000f280000300800 */
[----:B------:R0:W-:Y:S04]  /*9880*/  STL [R1+0x234], R3 ;  /* 0x0002340301007387 */ /* 0x0001e80000100800 */
        /* <DEDUP_REMOVED lines=11> */
[----:B0-----:R-:W4:Y:S04]  /*9940*/  LDL.LU R3, [R1+0x270] ;  /* 0x0002700001037983 */ /* 0x001f280000300800 */
[----:B------:R-:W4:Y:S04]  /*9950*/  LDL.LU R2, [R1+0x274] ;  /* 0x0002740001027983 */ /* 0x000f280000300800 */
[----:B------:R-:W4:Y:S01]  /*9960*/  LDL.LU R0, [R1+0x278] ;  /* 0x0002780001007983 */ /* 0x000f220000300800 */
[----:B--2---:R-:W-:-:S03]  /*9970*/  FADD R131, R130, R131 ;  /* 0x0000008382837221 */ /* 0x004fc60000000000 */
[----:B------:R-:W2:Y:S04]  /*9980*/  LDL.LU R130, [R1+0x4d4] ;  /* 0x0004d40001827983 */ /* 0x000ea80000300800 */
[----:B------:R0:W-:Y:S04]  /*9990*/  STL [R1+0x238], R131 ;  /* 0x0002388301007387 */ /* 0x0001e80000100800 */
[----:B0-----:R-:W2:Y:S01]  /*99a0*/  LDL.LU R131, [R1+0x4d0] ;  /* 0x0004d00001837983 */ /* 0x001ea20000300800 */
[----:B---3--:R-:W-:-:S03]  /*99b0*/  FADD R133, R132, R133 ;  /* 0x0000008584857221 */ /* 0x008fc60000000000 */
[----:B------:R-:W3:Y:S01]  /*99c0*/  LDL.LU R132, [R1+0x4cc] ;  /* 0x0004cc0001847983 */ /* 0x000ee20000300800 */
[----:B----4-:R-:W-:-:S03]  /*99d0*/  FADD R135, R134, R135 ;  /* 0x0000008786877221 */ /* 0x010fc60000000000 */
[----:B------:R0:W-:Y:S01]  /*99e0*/  STL [R1+0x23c], R133 ;  /* 0x00023c8501007387 */ /* 0x0001e20000100800 */
[----:B------:R-:W-:-:S03]  /*99f0*/  FADD R137, R136, R137 ;  /* 0x0000008988897221 */ /* 0x000fc60000000000 */
[----:B0-----:R-:W4:Y:S01]  /*9a00*/  LDL.LU R133, [R1+0x4c8] ;  /* 0x0004c80001857983 */ /* 0x001f220000300800 */
[----:B------:R-:W-:-:S03]  /*9a10*/  FADD R150, R151, R150 ;  /* 0x0000009697967221 */ /* 0x000fc60000000000 */
[----:B------:R-:W4:Y:S01]  /*9a20*/  LDL.LU R134, [R1+0x4c4] ;  /* 0x0004c40001867983 */ /* 0x000f220000300800 */
[----:B------:R-:W-:-:S03]  /*9a30*/  FADD R148, R149, R148 ;  /* 0x0000009495947221 */ /* 0x000fc60000000000 */
[----:B------:R0:W-:Y:S01]  /*9a40*/  STL [R1+0x240], R135 ;  /* 0x0002408701007387 */ /* 0x0001e20000100800 */
[----:B------:R-:W-:-:S01]  /*9a50*/  FADD R146, R147, R146 ;  /* 0x0000009293927221 */ /* 0x000fc20000000000 */
[----:B------:R-:W-:Y:S02]  /*9a60*/  FADD R144, R145, R144 ;  /* 0x0000009091907221 */ /* 0x000fe40000000000 */
[----:B0-----:R-:W4:Y:S01]  /*9a70*/  LDL.LU R135, [R1+0x4c0] ;  /* 0x0004c00001877983 */ /* 0x001f220000300800 */
[----:B------:R-:W-:-:S03]  /*9a80*/  FADD R143, R24, R143 ;  /* 0x0000008f188f7221 */ /* 0x000fc60000000000 */
[----:B------:R-:W4:Y:S01]  /*9a90*/  LDL.LU R136, [R1+0x4bc] ;  /* 0x0004bc0001887983 */ /* 0x000f220000300800 */
[----:B------:R-:W-:-:S03]  /*9aa0*/  FADD R142, R25, R142 ;  /* 0x0000008e198e7221 */ /* 0x000fc60000000000 */
[----:B------:R0:W-:Y:S01]  /*9ab0*/  STL [R1+0x244], R137 ;  /* 0x0002448901007387 */ /* 0x0001e20000100800 */
[----:B------:R-:W-:-:S01]  /*9ac0*/  FADD R141, R26, R141 ;  /* 0x0000008d1a8d7221 */ /* 0x000fc20000000000 */
[----:B------:R-:W-:Y:S01]  /*9ad0*/  FADD R140, R27, R140 ;  /* 0x0000008c1b8c7221 */ /* 0x000fe20000000000 */
[----:B------:R-:W-:-:S01]  /*9ae0*/  FADD R139, R28, R139 ;  /* 0x0000008b1c8b7221 */ /* 0x000fc20000000000 */
[----:B0-----:R-:W4:Y:S04]  /*9af0*/  LDL.LU R137, [R1+0x4b8] ;  /* 0x0004b80001897983 */ /* 0x001f280000300800 */
[----:B------:R0:W-:Y:S01]  /*9b00*/  STL [R1+0x248], R150 ;  /* 0x0002489601007387 */ /* 0x0001e20000100800 */
[----:B------:R-:W-:-:S03]  /*9b10*/  FADD R138, R29, R138 ;  /* 0x0000008a1d8a7221 */ /* 0x000fc60000000000 */
[----:B------:R1:W-:Y:S04]  /*9b20*/  STL [R1+0x24c], R148 ;  /* 0x00024c9401007387 */ /* 0x0003e80000100800 */
        /* <DEDUP_REMOVED lines=9> */
[----:B------:R1:W-:Y:S04]  /*9bc0*/  STL [R1+0x268], R139 ;  /* 0x0002688b01007387 */ /* 0x0003e80000100800 */
[----:B------:R1:W-:Y:S04]  /*9bd0*/  STL [R1+0x26c], R138 ;  /* 0x00026c8a01007387 */ /* 0x0003e80000100800 */
[----:B------:R-:W2:Y:S04]  /*9be0*/  LDL.LU R151, [R1+0x27c] ;  /* 0x00027c0001977983 */ /* 0x000ea80000300800 */
[----:B------:R1:W-:Y:S04]  /*9bf0*/  STL [R1+0x270], R3 ;  /* 0x0002700301007387 */ /* 0x0003e80000100800 */
[----:B0-----:R-:W3:Y:S04]  /*9c00*/  LDL.LU R150, [R1+0x280] ;  /* 0x0002800001967983 */ /* 0x001ee80000300800 */
[----:B------:R0:W-:Y:S04]  /*9c10*/  STL [R1+0x274], R2 ;  /* 0x0002740201007387 */ /* 0x0001e80000100800 */
[----:B------:R-:W4:Y:S04]  /*9c20*/  LDL.LU R149, [R1+0x284] ;  /* 0x0002840001957983 */ /* 0x000f280000300800 */
[----:B------:R0:W-:Y:S04]  /*9c30*/  STL [R1+0x278], R0 ;  /* 0x0002780001007387 */ /* 0x0001e80000100800 */
[----:B-1----:R-:W4:Y:S04]  /*9c40*/  LDL.LU R148, [R1+0x288] ;  /* 0x0002880001947983 */ /* 0x002f280000300800 */
        /* <DEDUP_REMOVED lines=12> */
[----:B------:R-:W4:Y:S01]  /*9d10*/  LDL.LU R0, [R1+0x2bc] ;  /* 0x0002bc0001007983 */ /* 0x000f220000300800 */
[----:B--2---:R-:W-:-:S01]  /*9d20*/  FADD R151, R33, R151 ;  /* 0x0000009721977221 */ /* 0x004fc20000000000 */
[----:B---3--:R-:W-:-:S04]  /*9d30*/  FADD R150, R34, R150 ;  /* 0x0000009622967221 */ /* 0x008fc80000000000 */
[----:B------:R0:W-:Y:S01]  /*9d40*/  STL [R1+0x27c], R151 ;  /* 0x00027c9701007387 */ /* 0x0001e20000100800 */
[----:B----4-:R-:W-:-:S03]  /*9d50*/  FADD R149, R35, R149 ;  /* 0x0000009523957221 */ /* 0x010fc60000000000 */
[----:B------:R1:W-:Y:S01]  /*9d60*/  STL [R1+0x280], R150 ;  /* 0x0002809601007387 */ /* 0x0003e20000100800 */
[----:B------:R-:W-:-:S03]  /*9d70*/  FADD R148, R36, R148 ;  /* 0x0000009424947221 */ /* 0x000fc60000000000 */
        /* <DEDUP_REMOVED lines=24> */
[----:B0-----:R-:W4:Y:S01]  /*9f00*/  LDL.LU R151, [R1+0x2c0] ;  /* 0x0002c00001977983 */ /* 0x001f220000300800 */
[----:B------:R-:W-:-:S03]  /*9f10*/  FADD R0, R49, R0 ;  /* 0x0000000031007221 */ /* 0x000fc60000000000 */
[----:B------:R0:W-:Y:S04]  /*9f20*/  STL [R1+0x2b4], R3 ;  /* 0x0002b40301007387 */ /* 0x0001e80000100800 */
[----:B-1----:R-:W4:Y:S04]  /*9f30*/  LDL.LU R150, [R1+0x2c4] ;  /* 0x0002c40001967983 */ /* 0x002f280000300800 */
[----:B------:R1:W-:Y:S04]  /*9f40*/  STL [R1+0x2b8], R2 ;  /* 0x0002b80201007387 */ /* 0x0003e80000100800 */
[----:B--2---:R-:W2:Y:S04]  /*9f50*/  LDL.LU R149, [R1+0x2c8] ;  /* 0x0002c80001957983 */ /* 0x004ea80000300800 */
[----:B------:R1:W-:Y:S04]  /*9f60*/  STL [R1+0x2bc], R0 ;  /* 0x0002bc0001007387 */ /* 0x0003e80000100800 */
[----:B---3--:R-:W3:Y:S04]  /*9f70*/  LDL.LU R148, [R1+0x2cc] ;  /* 0x0002cc0001947983 */ /* 0x008ee80000300800 */
[----:B----4-:R-:W4:Y:S04]  /*9f80*/  LDL.LU R147, [R1+0x2d0] ;  /* 0x0002d00001937983 */ /* 0x010f280000300800 */
        /* <DEDUP_REMOVED lines=10> */
[----:B-1----:R-:W4:Y:S04]  /*a030*/  LDL.LU R2, [R1+0x2fc] ;  /* 0x0002fc0001027983 */ /* 0x002f280000300800 */
[----:B------:R-:W4:Y:S01]  /*a040*/  LDL.LU R0, [R1+0x300] ;  /* 0x0003000001007983 */ /* 0x000f220000300800 */
[----:B------:R-:W-:-:S01]  /*a050*/  FADD R151, R50, R151 ;  /* 0x0000009732977221 */ /* 0x000fc20000000000 */
[----:B------:R-:W-:-:S04]  /*a060*/  FADD R150, R51, R150 ;  /* 0x0000009633967221 */ /* 0x000fc80000000000 */
[----:B------:R0:W-:Y:S01]  /*a070*/  STL [R1+0x2c0], R151 ;  /* 0x0002c09701007387 */ /* 0x0001e20000100800 */
[----:B--2---:R-:W-:-:S03]  /*a080*/  FADD R149, R52, R149 ;  /* 0x0000009534957221 */ /* 0x004fc60000000000 */
[----:B------:R1:W-:Y:S01]  /*a090*/  STL [R1+0x2c4], R150 ;  /* 0x0002c49601007387 */ /* 0x0003e20000100800 */
[----:B---3--:R-:W-:-:S03]  /*a0a0*/  FADD R148, R53, R148 ;  /* 0x0000009435947221 */ /* 0x008fc60000000000 */
        /* <DEDUP_REMOVED lines=200> */
[----:B------:R-:W-:Y:S01]  /*ad30*/  STL [R1+0x3d0], R151 ;  /* 0x0003d09701007387 */ /* 0x000fe20000100800 */
[----:B--2---:R-:W-:-:S03]  /*ad40*/  FADD R149, R120, R149 ;  /* 0x0000009578957221 */ /* 0x004fc60000000000 */
[----:B------:R-:W-:Y:S01]  /*ad50*/  STL [R1+0x3d4], R150 ;  /* 0x0003d49601007387 */ /* 0x000fe20000100800 */
[----:B---3--:R-:W-:-:S03]  /*ad60*/  FADD R148, R121, R148 ;  /* 0x0000009479947221 */ /* 0x008fc60000000000 */
[----:B------:R-:W-:Y:S01]  /*ad70*/  STL [R1+0x3d8], R149 ;  /* 0x0003d89501007387 */ /* 0x000fe20000100800 */
[----:B----4-:R-:W-:-:S03]  /*ad80*/  FADD R147, R122, R147 ;  /* 0x000000937a937221 */ /* 0x010fc60000000000 */
[----:B------:R-:W-:Y:S01]  /*ad90*/  STL [R1+0x3dc], R148 ;  /* 0x0003dc9401007387 */ /* 0x000fe20000100800 */
[----:B------:R-:W-:-:S03]  /*ada0*/  FADD R146, R123, R146 ;  /* 0x000000927b927221 */ /* 0x000fc60000000000 */
        /* <DEDUP_REMOVED lines=18> */
[----:B------:R0:W-:Y:S04]  /*aed0*/  STL [R1+0x404], R138 ;  /* 0x0004048a01007387 */ /* 0x0001e80000100800 */
[----:B0-----:R-:W2:Y:S04]  /*aee0*/  LDL.LU R138, [R1+0x414] ;  /* 0x00041400018a7983 */ /* 0x001ea80000300800 */
[----:B------:R-:W-:Y:S04]  /*aef0*/  STL [R1+0x408], R3 ;  /* 0x0004080301007387 */ /* 0x000fe80000100800 */
[----:B------:R-:W3:Y:S01]  /*af00*/  LDL.LU R139, [R1+0x418] ;  /* 0x00041800018b7983 */ /* 0x000ee20000300800 */
[----:B------:R-:W-:-:S01]  /*af10*/  FADD R2, R133, R2 ;  /* 0x0000000285027221 */ /* 0x000fc20000000000 */
[----:B------:R-:W-:-:S04]  /*af20*/  FADD R0, R134, R0 ;  /* 0x0000000086007221 */ /* 0x000fc80000000000 */
[----:B------:R0:W-:Y:S04]  /*af30*/  STL [R1+0x40c], R2 ;  /* 0x00040c0201007387 */ /* 0x0001e80000100800 */
        /* <DEDUP_REMOVED lines=16> */
[----:B--2---:R-:W-:-:S05]  /*b040*/  FADD R138, R135, R138 ;  /* 0x0000008a878a7221 */ /* 0x004fca0000000000 */
[----:B------:R0:W-:Y:S01]  /*b050*/  STL [R1+0x414], R138 ;  /* 0x0004148a01007387 */ /* 0x0001e20000100800 */
[----:B---3--:R-:W-:-:S03]  /*b060*/  FADD R139, R136, R139 ;  /* 0x0000008b888b7221 */ /* 0x008fc60000000000 */
[----:B0-----:R-:W2:Y:S04]  /*b070*/  LDL.LU R138, [R1+0x4b4] ;  /* 0x0004b400018a7983 */ /* 0x001ea80000300800 */
[----:B------:R0:W-:Y:S04]  /*b080*/  STL [R1+0x418], R139 ;  /* 0x0004188b01007387 */ /* 0x0001e80000100800 */
[----:B0-----:R-:W3:Y:S01]  /*b090*/  LDL.LU R139, [R1+0x4b0] ;  /* 0x0004b000018b7983 */ /* 0x001ee20000300800 */
[----:B----4-:R-:W-:-:S05]  /*b0a0*/  FADD R140, R137, R140 ;  /* 0x0000008c898c7221 */ /* 0x010fca0000000000 */
[----:B------:R0:W-:Y:S04]  /*b0b0*/  STL [R1+0x41c], R140 ;  /* 0x00041c8c01007387 */ /* 0x0001e80000100800 */
[----:B0-----:R-:W4:Y:S01]  /*b0c0*/  LDL.LU R140, [R1+0x4ac] ;  /* 0x0004ac00018c7983 */ /* 0x001f220000300800 */
        /* <DEDUP_REMOVED lines=35> */
[----:B0-----:R0:W5:Y:S01]  /*b300*/  LDL.LU R2, [R1+0x47c] ;  /* 0x00047c0001027983 */ /* 0x0011620000300800 */
[----:B------:R-:W-:Y:S01]  /*b310*/  UMOV UR6, URZ ;  /* 0x0000003f00067c82 */ /* 0x000fe20008000000 */
[----:B--2---:R-:W-:-:S05]  /*b320*/  FADD R0, R150, R0 ;  /* 0x0000000096007221 */ /* 0x004fca0000000000 */
[----:B------:R1:W-:Y:S01]  /*b330*/  STL [R1+0x450], R0 ;  /* 0x0004500001007387 */ /* 0x0003e20000100800 */
[----:B---3--:R-:W-:-:S03]  /*b340*/  FADD R3, R3, R151 ;  /* 0x0000009703037221 */ /* 0x008fc60000000000 */
[----:B-1----:R0:W5:Y:S04]  /*b350*/  LDL.LU R0, [R1+0x478] ;  /* 0x0004780001007983 */ /* 0x0021680000300800 */
[----:B------:R0:W-:Y:S02]  /*b360*/  STL [R1+0x454], R3 ;  /* 0x0004540301007387 */ /* 0x0001e40000100800 */
.L_x_29:
[----:B------:R-:W-:Y:S05]  /*b370*/  @!P1 BRA `(.L_x_30) ;  /* 0x0000000000049947 */ /* 0x000fea0003800000 */
[----:B------:R-:W-:Y:S01]  /*b380*/  BPT.TRAP 0x1 ;  /* 0x000000040000795c */ /* 0x000fe20000300000 */
.L_x_30:
[----:B0-----:R-:W4:Y:S04]  /*b390*/  LDL R3, [R1+0x458] ;  /* 0x0004580001037983 */ /* 0x001f280000100800 */
[----:B-----5:R0:W-:Y:S04]  /*b3a0*/  STL [R1+0x478], R0 ;  /* 0x0004780001007387 */ /* 0x0201e80000100800 */
[----:B0-----:R-:W2:Y:S01]  /*b3b0*/  LDL R0, [R1+0x45c] ;  /* 0x00045c0001007983 */ /* 0x001ea20000100800 */
[----:B----4-:R-:W-:Y:S01]  /*b3c0*/  ISETP.NE.AND P0, PT, R3, RZ, PT ;  /* 0x000000ff0300720c */ /* 0x010fe20003f05270 */
[----:B------:R-:W-:-:S12]  /*b3d0*/  IMAD.U32 R3, RZ, RZ, UR25 ;  /* 0x00000019ff037e24 */ /* 0x000fd8000f8e00ff */
[----:B------:R-:W-:-:S05]  /*b3e0*/  @P0 LEA R3, R3, UR11, 0x3 ;  /* 0x0000000b03030c11 */ /* 0x000fca000f8e18ff */
[----:B------:R-:W-:-:S05]  /*b3f0*/  @P0 VIADD R3, R3, 0x70 ;  /* 0x0000007003030836 */ /* 0x000fca0000000000 */
[----:B--2---:R-:W-:Y:S02]  /*b400*/  @P0 PRMT R3, R0, 0x654, R3 ;  /* 0x0000065400030816 */ /* 0x004fe40000000003 */
[----:B------:R0:W5:Y:S01]  /*b410*/  LDL.LU R0, [R1+0x478] ;  /* 0x0004780001007983 */ /* 0x0001620000300800 */
[----:B------:R-:W-:Y:S01]  /*b420*/  UISETP.GT.U32.AND UP0, UPT, UR13, 0x1, UPT ;  /* 0x000000010d00788c */ /* 0x000fe2000bf04070 */
[----:B------:R0:W-:Y:S05]  /*b430*/  @P0 SYNCS.ARRIVE.TRANS64.RED.A1T0 RZ, [R3+URZ], RZ ;  /* 0x000000ff03ff09a7 */ /* 0x0001ea000810043f */
[----:B------:R-:W-:-:S13]  /*b440*/  PLOP3.LUT P0, PT, PT, PT, UP0, 0x80, 0x0 ;  /* 0x000000000000781c */ /* 0x000fda0003f0f008 */
[----:B0-----:R-:W-:Y:S05]  /*b450*/  @P0 BRA `(.L_x_31) ;  /* 0x0000000000040947 */ /* 0x001fea0003800000 */
[----:B------:R-:W-:Y:S01]  /*b460*/  BPT.TRAP 0x1 ;  /* 0x000000040000795c */ /* 0x000fe20000300000 */
.L_x_31:
[----:B------:R-:W-:Y:S01]  /*b470*/  UIADD3 UR14, UR14, 0x1, URZ ;  /* 0x000000010e0e7890 */ /* 0x000fe2000fffe03f */
[C---:B------:R-:W-:Y:S01]  /*b480*/  ISETP.GT.AND P0, PT, R2.reuse, 0x1, PT ;  /* 0x000000010200780c */ /* 0x040fe20003f04270 */
[----:B------:R-:W-:Y:S01]  /*b490*/  UIADD3 UR25, UR25, 0x1, URZ ;  /* 0x0000000119197890 */ /* 0x000fe2000fffe03f */
[----:B------:R-:W-:Y:S01]  /*b4a0*/  VIADD R2, R2, 0xffffffff ;  /* 0xffffffff02027836 */ /* 0x000fe20000000000 */
[----:B------:R-:W-:Y:S02]  /*b4b0*/  UISETP.NE.AND UP0, UPT, UR14, 0xe, UPT ;  /* 0x0000000e0e00788c */ /* 0x000fe4000bf05270 */
[----:B------:R-:W-:Y:S02]  /*b4c0*/  UISETP.NE.AND UP1, UPT, UR25, 0xe, UPT ;  /* 0x0000000e1900788c */ /* 0x000fe4000bf25270 */
[----:B------:R-:W-:Y:S02]  /*b4d0*/  USEL UR8, URZ, 0x1, UP0 ;  /* 0x000000013f087887 */ /* 0x000fe40008000000 */
[----:B------:R-:W-:-:S02]  /*b4e0*/  USEL UR14, UR14, URZ, UP0 ;  /* 0x0000003f0e0e7287 */ /* 0x000fc40008000000 */
[----:B------:R-:W-:Y:S02]  /*b4f0*/  USEL UR25, UR25, URZ, UP1 ;  /* 0x0000003f19197287 */ /* 0x000fe40008800000 */
[----:B-----5:R-:W-:Y:S01]  /*b500*/  LOP3.LUT R0, R0, UR8, RZ, 0x3c, !PT ;  /* 0x0000000800007c12 */ /* 0x020fe2000f8e3cff */
[----:B------:R-:W-:Y:S01]  /*b510*/  UMOV UR8, 0x1 ;  /* 0x0000000100087882 */ /* 0x000fe20000000000 */
[----:B------:R-:W-:Y:S08]  /*b520*/  @P0 BRA `(.L_x_32) ;  /* 0xffffffb000600947 */ /* 0x000ff0000383ffff */
.L_x_24:
[----:B------:R-:W-:-:S04]  /*b530*/  UISETP.NE.AND UP0, UPT, UR6, URZ, UPT ;  /* 0x0000003f0600728c */ /* 0x000fc8000bf05270 */
[----:B------:R-:W-:-:S06]  /*b540*/  USEL UR6, URZ, 0x1, !UP0 ;  /* 0x000000013f067887 */ /* 0x000fcc000c000000 */
[----:B------:R-:W-:-:S13]  /*b550*/  ISETP.NE.AND P0, PT, RZ, UR6, PT ;  /* 0x00000006ff007c0c */ /* 0x000fda000bf05270 */
[----:B------:R-:W-:Y:S05]  /*b560*/  @!P0 BRA `(.L_x_33) ;  /* 0x0000003800188947 */ /* 0x000fea0003800000 */
[----:B------:R0:W-:Y:S04]  /*b570*/  STL [R1+0x628], R43 ;  /* 0x0006282b01007387 */ /* 0x0001e80000100800 */
[----:B0-----:R-:W4:Y:S04]  /*b580*/  LDL.LU R43, [R1] ;  /* 0x00000000012b7983 */ /* 0x001f280000300800 */
[----:B------:R0:W-:Y:S04]  /*b590*/  STL [R1+0x624], R44 ;  /* 0x0006242c01007387 */ /* 0x0001e80000100800 */
[----:B0-----:R-:W5:Y:S04]  /*b5a0*/  LDL.LU R44, [R1+0x4] ;  /* 0x00000400012c7983 */ /* 0x001f680000300800 */
[----:B------:R0:W-:Y:S04]  /*b5b0*/  STL [R1+0x620], R45 ;  /* 0x0006202d01007387 */ /* 0x0001e80000100800 */
[----:B0-----:R-:W2:Y:S04]  /*b5c0*/  LDL.LU R45, [R1+0x8] ;  /* 0x00000800012d7983 */ /* 0x001ea80000300800 */
[----:B------:R0:W-:Y:S04]  /*b5d0*/  STL [R1+0x61c], R46 ;  /* 0x00061c2e01007387 */ /* 0x0001e80000100800 */
[----:B0-----:R-:W3:Y:S04]  /*b5e0*/  LDL.LU R46, [R1+0xc] ;  /* 0x00000c00012e7983 */ /* 0x001ee80000300800 */
        /* <DEDUP_REMOVED lines=140> */
[----:B------:R-:W3:Y:S04]  /*beb0*/  LDL.LU R0, [R1+0x204] ;  /* 0x0002040001007983 */ /* 0x000ee80000300800 */
[----:B------:R-:W3:Y:S04]  /*bec0*/  LDL.LU R2, [R1+0x1b0] ;  /* 0x0001b00001027983 */ /* 0x000ee80000300800 */
[----:B------:R-:W3:Y:S04]  /*bed0*/  LDL.LU R3, [R1+0x208] ;  /* 0x0002080001037983 */ /* 0x000ee80000300800 */
        /* <DEDUP_REMOVED lines=65> */
[----:B0-----:R-:W3:Y:S01]  /*c2f0*/  LDL.LU R149, [R1+0x130] ;  /* 0x0001300001957983 */ /* 0x001ee20000300800 */
[----:B----4-:R-:W-:-:S03]  /*c300*/  FADD R4, R43, R4 ;  /* 0x000000042b047221 */ /* 0x010fc60000000000 */
[----:B------:R0:W-:Y:S01]  /*c310*/  STL [R1+0x47c], R150 ;  /* 0x00047c9601007387 */ /* 0x0001e20000100800 */
[----:B-----5:R-:W-:Y:S01]  /*c320*/  FADD R5, R44, R5 ;  /* 0x000000052c057221 */ /* 0x020fe20000000000 */
[----:B--2---:R-:W-:Y:S01]  /*c330*/  FADD R6, R45, R6 ;  /* 0x000000062d067221 */ /* 0x004fe20000000000 */
[----:B---3--:R-:W-:Y:S01]  /*c340*/  FADD R7, R46, R7 ;  /* 0x000000072e077221 */ /* 0x008fe20000000000 */
[----:B------:R-:W-:Y:S01]  /*c350*/  FADD R8, R47, R8 ;  /* 0x000000082f087221 */ /* 0x000fe20000000000 */
[----:B0-----:R-:W2:Y:S04]  /*c360*/  LDL.LU R150, [R1+0x12c] ;  /* 0x00012c0001967983 */ /* 0x001ea80000300800 */
[----:B------:R0:W-:Y:S01]  /*c370*/  STL [R1+0x478], R151 ;  /* 0x0004789701007387 */ /* 0x0001e20000100800 */
[----:B------:R-:W-:Y:S01]  /*c380*/  FADD R9, R48, R9 ;  /* 0x0000000930097221 */ /* 0x000fe20000000000 */
[----:B------:R-:W-:Y:S01]  /*c390*/  FADD R10, R49, R10 ;  /* 0x0000000a310a7221 */ /* 0x000fe20000000000 */
[----:B------:R-:W-:Y:S01]  /*c3a0*/  FADD R11, R50, R11 ;  /* 0x0000000b320b7221 */ /* 0x000fe20000000000 */
[----:B0-----:R-:W3:Y:S04]  /*c3b0*/  LDL.LU R151, [R1+0x128] ;  /* 0x0001280001977983 */ /* 0x001ee80000300800 */
[----:B------:R-:W4:Y:S04]  /*c3c0*/  LDL.LU R43, [R1+0x628] ;  /* 0x00062800012b7983 */ /* 0x000f280000300800 */
[----:B------:R-:W5:Y:S04]  /*c3d0*/  LDL.LU R44, [R1+0x624] ;  /* 0x00062400012c7983 */ /* 0x000f680000300800 */
[----:B------:R-:W4:Y:S04]  /*c3e0*/  LDL.LU R45, [R1+0x620] ;  /* 0x00062000012d7983 */ /* 0x000f280000300800 */
[----:B------:R-:W5:Y:S01]  /*c3f0*/  LDL.LU R46, [R1+0x61c] ;  /* 0x00061c00012e7983 */ /* 0x000f620000300800 */
[----:B------:R-:W-:-:S03]  /*c400*/  FADD R12, R51, R12 ;  /* 0x0000000c330c7221 */ /* 0x000fc60000000000 */
[----:B------:R-:W4:Y:S01]  /*c410*/  LDL.LU R47, [R1+0x618] ;  /* 0x00061800012f7983 */ /* 0x000f220000300800 */
[----:B------:R-:W-:-:S03]  /*c420*/  FADD R13, R52, R13 ;  /* 0x0000000d340d7221 */ /* 0x000fc60000000000 */
        /* <DEDUP_REMOVED lines=134> */
[----:B------:R-:W4:Y:S04]  /*cc90*/  LDL.LU R115, [R1+0x508] ;  /* 0x0005080001737983 */ /* 0x000f280000300800 */
[----:B------:R-:W4:Y:S01]  /*cca0*/  LDL.LU R116, [R1+0x504] ;  /* 0x0005040001747983 */ /* 0x000f220000300800 */
[----:B------:R-:W-:Y:S01]  /*ccb0*/  FADD R3, R2, R3 ;  /* 0x0000000302037221 */ /* 0x000fe20000000000 */
[----:B------:R-:W-:Y:S01]  /*ccc0*/  FADD R237, R120, R237 ;  /* 0x000000ed78ed7221 */ /* 0x000fe20000000000 */
[----:B------:R-:W-:Y:S01]  /*ccd0*/  FADD R236, R121, R236 ;  /* 0x000000ec79ec7221 */ /* 0x000fe20000000000 */
[----:B------:R-:W5:Y:S01]  /*cce0*/  LDL.LU R117, [R1+0x1b4] ;  /* 0x0001b40001757983 */ /* 0x000f620000300800 */
[----:B------:R-:W-:Y:S01]  /*ccf0*/  FADD R235, R122, R235 ;  /* 0x000000eb7aeb7221 */ /* 0x000fe20000000000 */
[----:B------:R-:W-:Y:S01]  /*cd00*/  FADD R234, R123, R234 ;  /* 0x000000ea7bea7221 */ /* 0x000fe20000000000 */
[----:B------:R-:W-:Y:S01]  /*cd10*/  FADD R233, R124, R233 ;  /* 0x000000e97ce97221 */ /* 0x000fe20000000000 */
[----:B------:R0:W-:Y:S01]  /*cd20*/  STL [R1+0x200], R118 ;  /* 0x0002007601007387 */ /* 0x0001e20000100800 */
        /* <DEDUP_REMOVED lines=11> */
[----:B0-----:R-:W4:Y:S01]  /*cde0*/  LDL.LU R118, [R1+0x1b8] ;  /* 0x0001b80001767983 */ /* 0x001f220000300800 */
[----:B------:R-:W-:Y:S01]  /*cdf0*/  FADD R217, R140, R217 ;  /* 0x000000d98cd97221 */ /* 0x000fe20000000000 */
[----:B------:R-:W-:Y:S01]  /*ce00*/  FADD R223, R134, R223 ;  /* 0x000000df86df7221 */ /* 0x000fe20000000000 */
[----:B------:R-:W-:Y:S01]  /*ce10*/  FADD R216, R141, R216 ;  /* 0x000000d88dd87221 */ /* 0x000fe20000000000 */
[----:B------:R0:W-:Y:S01]  /*ce20*/  STL [R1+0x208], R3 ;  /* 0x0002080301007387 */ /* 0x0001e20000100800 */
[----:B------:R-:W-:Y:S01]  /*ce30*/  FADD R222, R135, R222 ;  /* 0x000000de87de7221 */ /* 0x000fe20000000000 */
[----:B------:R-:W-:Y:S01]  /*ce40*/  FADD R215, R142, R215 ;  /* 0x000000d78ed77221 */ /* 0x000fe20000000000 */
[----:B------:R-:W-:Y:S01]  /*ce50*/  FADD R221, R136, R221 ;  /* 0x000000dd88dd7221 */ /* 0x000fe20000000000 */
[----:B-1----:R-:W4:Y:S01]  /*ce60*/  LDL.LU R0, [R1+0x210] ;  /* 0x0002100001007983 */ /* 0x002f220000300800 */
[----:B------:R-:W-:Y:S01]  /*ce70*/  FADD R214, R143, R214 ;  /* 0x000000d68fd67221 */ /* 0x000fe20000000000 */
[----:B------:R-:W-:Y:S01]  /*ce80*/  FADD R220, R137, R220 ;  /* 0x000000dc89dc7221 */ /* 0x000fe20000000000 */
[----:B------:R-:W-:Y:S01]  /*ce90*/  FADD R213, R144, R213 ;  /* 0x000000d590d57221 */ /* 0x000fe20000000000 */
[----:B------:R-:W4:Y:S01]  /*cea0*/  LDL.LU R119, [R1+0x1bc] ;  /* 0x0001bc0001777983 */ /* 0x000f220000300800 */
[----:B------:R-:W-:Y:S01]  /*ceb0*/  FADD R219, R138, R219 ;  /* 0x000000db8adb7221 */ /* 0x000fe20000000000 */
[----:B------:R-:W-:Y:S01]  /*cec0*/  FADD R212, R145, R212 ;  /* 0x000000d491d47221 */ /* 0x000fe20000000000 */
[----:B------:R-:W-:Y:S01]  /*ced0*/  FADD R218, R139, R218 ;  /* 0x000000da8bda7221 */ /* 0x000fe20000000000 */
[----:B------:R-:W4:Y:S01]  /*cee0*/  LDL.LU R2, [R1+0x214] ;  /* 0x0002140001027983 */ /* 0x000f220000300800 */
[----:B------:R-:W-:Y:S01]  /*cef0*/  FADD R211, R146, R211 ;  /* 0x000000d392d37221 */ /* 0x000fe20000000000 */
[----:B---3--:R-:W-:Y:S01]  /*cf00*/  FADD R206, R151, R206 ;  /* 0x000000ce97ce7221 */ /* 0x008fe20000000000 */
[----:B------:R-:W-:Y:S01]  /*cf10*/  FADD R210, R147, R210 ;  /* 0x000000d293d27221 */ /* 0x000fe20000000000 */
[----:B------:R-:W3:Y:S01]  /*cf20*/  LDL.LU R120, [R1+0x1c0] ;  /* 0x0001c00001787983 */ /* 0x000ee20000300800 */
[----:B--2---:R-:W-:Y:S01]  /*cf30*/  FADD R207, R150, R207 ;  /* 0x000000cf96cf7221 */ /* 0x004fe20000000000 */
[----:B------:R-:W-:-:S02]  /*cf40*/  FADD R209, R148, R209 ;  /* 0x000000d194d17221 */ /* 0x000fc40000000000 */
[----:B0-----:R-:W3:Y:S04]  /*cf50*/  LDL.LU R3, [R1+0x218] ;  /* 0x0002180001037983 */ /* 0x001ee80000300800 */
[----:B------:R-:W2:Y:S04]  /*cf60*/  LDL.LU R121, [R1+0x1c4] ;  /* 0x0001c40001797983 */ /* 0x000ea80000300800 */
        /* <DEDUP_REMOVED lines=28> */
[----:B------:R-:W2:Y:S01]  /*d130*/  LDL.LU R148, [R1+0x254] ;  /* 0x0002540001947983 */ /* 0x000ea20000300800 */
[----:B-----5:R-:W-:-:S03]  /*d140*/  FADD R149, R117, R149 ;  /* 0x0000009575957221 */ /* 0x020fc60000000000 */
[----:B------:R-:W5:Y:S04]  /*d150*/  LDL.LU R117, [R1+0x500] ;  /* 0x0005000001757983 */ /* 0x000f680000300800 */
[----:B------:R0:W-:Y:S04]  /*d160*/  STL [R1+0x20c], R149 ;  /* 0x00020c9501007387 */ /* 0x0001e80000100800 */
[----:B0-----:R-:W5:Y:S01]  /*d170*/  LDL.LU R149, [R1+0x258] ;  /* 0x0002580001957983 */ /* 0x001f620000300800 */
[----:B----4-:R-:W-:-:S03]  /*d180*/  FADD R0, R118, R0 ;  /* 0x0000000076007221 */ /* 0x010fc60000000000 */
[----:B------:R-:W4:Y:S01]  /*d190*/  LDL.LU R118, [R1+0x4fc] ;  /* 0x0004fc0001767983 */ /* 0x000f220000300800 */
[----:B------:R-:W-:-:S03]  /*d1a0*/  FADD R2, R119, R2 ;  /* 0x0000000277027221 */ /* 0x000fc60000000000 */
[----:B------:R0:W-:Y:S01]  /*d1b0*/  STL [R1+0x210], R0 ;  /* 0x0002100001007387 */ /* 0x0001e20000100800 */
[----:B---3--:R-:W-:-:S03]  /*d1c0*/  FADD R3, R120, R3 ;  /* 0x0000000378037221 */ /* 0x008fc60000000000 */
[----:B0-----:R-:W3:Y:S04]  /*d1d0*/  LDL.LU R0, [R1+0x25c] ;  /* 0x00025c0001007983 */ /* 0x001ee80000300800 */
[----:B------:R-:W4:Y:S01]  /*d1e0*/  LDL.LU R119, [R1+0x4f8] ;  /* 0x0004f80001777983 */ /* 0x000f220000300800 */
[----:B--2---:R-:W-:-:S03]  /*d1f0*/  FADD R122, R121, R122 ;  /* 0x0000007a797a7221 */ /* 0x004fc60000000000 */
[----:B------:R0:W-:Y:S01]  /*d200*/  STL [R1+0x214], R2 ;  /* 0x0002140201007387 */ /* 0x0001e20000100800 */
[----:B------:R-:W-:-:S03]  /*d210*/  FADD R124, R123, R124 ;  /* 0x0000007c7b7c7221 */ /* 0x000fc60000000000 */
[----:B0-----:R-:W2:Y:S04]  /*d220*/  LDL.LU R2, [R1+0x260] ;  /* 0x0002600001027983 */ /* 0x001ea80000300800 */
[----:B------:R-:W4:Y:S04]  /*d230*/  LDL.LU R120, [R1+0x4f4] ;  /* 0x0004f40001787983 */ /* 0x000f280000300800 */
[----:B------:R0:W-:Y:S01]  /*d240*/  STL [R1+0x218], R3 ;  /* 0x0002180301007387 */ /* 0x0001e20000100800 */
[----:B------:R-:W-:Y:S01]  /*d250*/  FADD R126, R125, R126 ;  /* 0x0000007e7d7e7221 */ /* 0x000fe20000000000 */
[----:B------:R-:W-:-:S02]  /*d260*/  FADD R128, R127, R128 ;  /* 0x000000807f807221 */ /* 0x000fc40000000000 */
[----:B0-----:R-:W4:Y:S04]  /*d270*/  LDL.LU R3, [R1+0x264] ;  /* 0x0002640001037983 */ /* 0x001f280000300800 */
[----:B------:R-:W4:Y:S04]  /*d280*/  LDL.LU R121, [R1+0x4f0] ;  /* 0x0004f00001797983 */ /* 0x000f280000300800 */
[----:B------:R0:W-:Y:S01]  /*d290*/  STL [R1+0x21c], R122 ;  /* 0x00021c7a01007387 */ /* 0x0001e20000100800 */
[----:B------:R-:W-:-:S03]  /*d2a0*/  FADD R130, R129, R130 ;  /* 0x0000008281827221 */ /* 0x000fc60000000000 */
        /* <DEDUP_REMOVED lines=42> */
[----:B------:R0:W-:Y:S04]  /*d550*/  STL [R1+0x248], R145 ;  /* 0x0002489101007387 */ /* 0x0001e80000100800 */
[----:B0-----:R-:W4:Y:S04]  /*d560*/  LDL.LU R145, [R1+0x27c] ;  /* 0x00027c0001917983 */ /* 0x001f280000300800 */
[----:B------:R-:W4:Y:S04]  /*d570*/  LDL.LU R139, [R1+0x4a8] ;  /* 0x0004a800018b7983 */ /* 0x000f280000300800 */
[----:B------:R0:W-:Y:S04]  /*d580*/  STL [R1+0x24c], R146 ;  /* 0x00024c9201007387 */ /* 0x0001e80000100800 */
[----:B0-----:R-:W4:Y:S04]  /*d590*/  LDL.LU R146, [R1+0x280] ;  /* 0x0002800001927983 */ /* 0x001f280000300800 */
[----:B------:R0:W-:Y:S01]  /*d5a0*/  STL [R1+0x250], R147 ;  /* 0x0002509301007387 */ /* 0x0001e20000100800 */
[----:B-----5:R-:W-:-:S03]  /*d5b0*/  FADD R149, R24, R149 ;  /* 0x0000009518957221 */ /* 0x020fc60000000000 */
[----:B0-----:R-:W5:Y:S04]  /*d5c0*/  LDL.LU R147, [R1+0x284] ;  /* 0x0002840001937983 */ /* 0x001f680000300800 */
[----:B------:R0:W-:Y:S04]  /*d5d0*/  STL [R1+0x254], R148 ;  /* 0x0002549401007387 */ /* 0x0001e80000100800 */
[----:B0-----:R-:W5:Y:S04]  /*d5e0*/  LDL.LU R148, [R1+0x288] ;  /* 0x0002880001947983 */ /* 0x001f680000300800 */
[----:B------:R0:W-:Y:S04]  /*d5f0*/  STL [R1+0x258], R149 ;  /* 0x0002589501007387 */ /* 0x0001e80000100800 */
[----:B0-----:R-:W5:Y:S04]  /*d600*/  LDL.LU R149, [R1+0x28c] ;  /* 0x00028c0001957983 */ /* 0x001f680000300800 */
[----:B------:R-:W5:Y:S04]  /*d610*/  LDL.LU R150, [R1+0x290] ;  /* 0x0002900001967983 */ /* 0x000f680000300800 */
[----:B------:R-:W5:Y:S01]  /*d620*/  LDL.LU R151, [R1+0x294] ;  /* 0x0002940001977983 */ /* 0x000f620000300800 */
[----:B---3--:R-:W-:Y:S01]  /*d630*/  FADD R0, R25, R0 ;  /* 0x0000000019007221 */ /* 0x008fe20000000000 */
[----:B--2---:R-:W-:-:S04]  /*d640*/  FADD R2, R26, R2 ;  /* 0x000000021a027221 */ /* 0x004fc80000000000 */
[----:B------:R0:W-:Y:S01]  /*d650*/  STL [R1+0x25c], R0 ;  /* 0x00025c0001007387 */ /* 0x0001e20000100800 */
[----:B----4-:R-:W-:-:S03]  /*d660*/  FADD R3, R27, R3 ;  /* 0x000000031b037221 */ /* 0x010fc60000000000 */
[----:B------:R-:W2:Y:S04]  /*d670*/  LDL.LU R27, [R1+0x2c8] ;  /* 0x0002c800011b7983 */ /* 0x000ea80000300800 */
[----:B------:R1:W-:Y:S04]  /*d680*/  STL [R1+0x260], R2 ;  /* 0x0002600201007387 */ /* 0x0003e80000100800 */
[----:B------:R-:W3:Y:S04]  /*d690*/  LDL.LU R26, [R1+0x2cc] ;  /* 0x0002cc00011a7983 */ /* 0x000ee80000300800 */
[----:B------:R-:W4:Y:S04]  /*d6a0*/  LDL.LU R25, [R1+0x2d0] ;  /* 0x0002d00001197983 */ /* 0x000f280000300800 */
[----:B------:R1:W-:Y:S04]  /*d6b0*/  STL [R1+0x264], R3 ;  /* 0x0002640301007387 */ /* 0x0003e80000100800 */
[----:B------:R-:W4:Y:S04]  /*d6c0*/  LDL.LU R24, [R1+0x2d4] ;  /* 0x0002d40001187983 */ /* 0x000f280000300800 */
[----:B0-----:R-:W4:Y:S04]  /*d6d0*/  LDL.LU R0, [R1+0x2d8] ;  /* 0x0002d80001007983 */ /* 0x001f280000300800 */
[----:B-1----:R-:W4:Y:S04]  /*d6e0*/  LDL.LU R2, [R1+0x2dc] ;  /* 0x0002dc0001027983 */ /* 0x002f280000300800 */
[----:B------:R-:W4:Y:S01]  /*d6f0*/  LDL.LU R3, [R1+0x2e0] ;  /* 0x0002e00001037983 */ /* 0x000f220000300800 */
[----:B------:R-:W-:-:S05]  /*d700*/  FADD R140, R28, R140 ;  /* 0x0000008c1c8c7221 */ /* 0x000fca0000000000 */
[----:B------:R0:W-:Y:S04]  /*d710*/  STL [R1+0x268], R140 ;  /* 0x0002688c01007387 */ /* 0x0001e80000100800 */
[----:B0-----:R-:W4:Y:S01]  /*d720*/  LDL.LU R140, [R1+0x4a4] ;  /* 0x0004a400018c7983 */ /* 0x001f220000300800 */
[----:B------:R-:W-:-:S03]  /*d730*/  FADD R141, R29, R141 ;  /* 0x0000008d1d8d7221 */ /* 0x000fc60000000000 */
[----:B------:R-:W4:Y:S04]  /*d740*/  LDL.LU R28, [R1+0x2c4] ;  /* 0x0002c400011c7983 */ /* 0x000f280000300800 */
        /* <DEDUP_REMOVED lines=20> */
[----:B------:R0:W-:Y:S01]  /*d890*/  STL [R1+0x280], R146 ;  /* 0x0002809201007387 */ /* 0x0001e20000100800 */
[----:B-----5:R-:W-:-:S03]  /*d8a0*/  FADD R147, R35, R147 ;  /* 0x0000009323937221 */ /* 0x020fc60000000000 */
[----:B0-----:R-:W5:Y:S04]  /*d8b0*/  LDL.LU R146, [R1+0x48c] ;  /* 0x00048c0001927983 */ /* 0x001f680000300800 */
[----:B------:R-:W5:Y:S04]  /*d8c0*/  LDL.LU R34, [R1+0x2ac] ;  /* 0x0002ac0001227983 */ /* 0x000f680000300800 */
[----:B------:R0:W-:Y:S01]  /*d8d0*/  STL [R1+0x284], R147 ;  /* 0x0002849301007387 */ /* 0x0001e20000100800 */
[----:B------:R-:W-:-:S03]  /*d8e0*/  FADD R148, R36, R148 ;  /* 0x0000009424947221 */ /* 0x000fc60000000000 */
[----:B0-----:R-:W5:Y:S04]  /*d8f0*/  LDL.LU R147, [R1+0x488] ;  /* 0x0004880001937983 */ /* 0x001f680000300800 */
[----:B------:R-:W5:Y:S01]  /*d900*/  LDL.LU R35, [R1+0x2a8] ;  /* 0x0002a80001237983 */ /* 0x000f620000300800 */
[----:B------:R-:W-:-:S03]  /*d910*/  FADD R149, R37, R149 ;  /* 0x0000009525957221 */ /* 0x000fc60000000000 */
[----:B------:R0:W-:Y:S01]  /*d920*/  STL [R1+0x288], R148 ;  /* 0x0002889401007387 */ /* 0x0001e20000100800 */
[----:B------:R-:W-:Y:S01]  /*d930*/  FADD R150, R38, R150 ;  /* 0x0000009626967221 */ /* 0x000fe20000000000 */
[----:B------:R-:W-:Y:S02]  /*d940*/  FADD R151, R39, R151 ;  /* 0x0000009727977221 */ /* 0x000fe40000000000 */
[----:B0-----:R-:W5:Y:S04]  /*d950*/  LDL.LU R148, [R1+0x484] ;  /* 0x0004840001947983 */ /* 0x001f680000300800 */
[----:B------:R-:W5:Y:S04]  /*d960*/  LDL.LU R36, [R1+0x2a4] ;  /* 0x0002a40001247983 */ /* 0x000f680000300800 */
[----:B------:R0:W-:Y:S04]  /*d970*/  STL [R1+0x28c], R149 ;  /* 0x00028c9501007387 */ /* 0x0001e80000100800 */
[----:B0-----:R-:W5:Y:S04]  /*d980*/  LDL.LU R149, [R1+0x480] ;  /* 0x0004800001957983 */ /* 0x001f680000300800 */
[----:B------:R-:W5:Y:S04]  /*d990*/  LDL.LU R37, [R1+0x2a0] ;  /* 0x0002a00001257983 */ /* 0x000f680000300800 */
[----:B------:R0:W-:Y:S04]  /*d9a0*/  STL [R1+0x290], R150 ;  /* 0x0002909601007387 */ /* 0x0001e80000100800 */
[----:B0-----:R-:W5:Y:S04]  /*d9b0*/  LDL.LU R150, [R1+0x47c] ;  /* 0x00047c0001967983 */ /* 0x001f680000300800 */
[----:B------:R-:W5:Y:S04]  /*d9c0*/  LDL.LU R38, [R1+0x29c] ;  /* 0x00029c0001267983 */ /* 0x000f680000300800 */
[----:B------:R0:W-:Y:S04]  /*d9d0*/  STL [R1+0x294], R151 ;  /* 0x0002949701007387 */ /* 0x0001e80000100800 */
[----:B0-----:R-:W5:Y:S04]  /*d9e0*/  LDL.LU R151, [R1+0x478] ;  /* 0x0004780001977983 */ /* 0x001f680000300800 */
[----:B------:R-:W5:Y:S01]  /*d9f0*/  LDL.LU R39, [R1+0x298] ;  /* 0x0002980001277983 */ /* 0x000f620000300800 */
[----:B--2---:R-:W-:Y:S01]  /*da00*/  FADD R27, R52, R27 ;  /* 0x0000001b341b7221 */ /* 0x004fe20000000000 */
[----:B---3--:R-:W-:Y:S01]  /*da10*/  FADD R26, R53, R26 ;  /* 0x0000001a351a7221 */ /* 0x008fe20000000000 */
[----:B----4-:R-:W-:Y:S01]  /*da20*/  FADD R25, R54, R25 ;  /* 0x0000001936197221 */ /* 0x010fe20000000000 */
[----:B------:R-:W-:Y:S01]  /*da30*/  FADD R24, R55, R24 ;  /* 0x0000001837187221 */ /* 0x000fe20000000000 */
        /* <DEDUP_REMOVED lines=9> */
[----:B-----5:R-:W-:Y:S01]  /*dad0*/  FADD R34, R45, R34 ;  /* 0x000000222d227221 */ /* 0x020fe20000000000 */
[----:B------:R-:W-:Y:S01]  /*dae0*/  FADD R35, R44, R35 ;  /* 0x000000232c237221 */ /* 0x000fe20000000000 */
[----:B------:R-:W-:Y:S01]  /*daf0*/  FADD R36, R43, R36 ;  /* 0x000000242b247221 */ /* 0x000fe20000000000 */
[----:B------:R-:W-:Y:S01]  /*db00*/  FADD R37, R42, R37 ;  /* 0x000000252a257221 */ /* 0x000fe20000000000 */
[----:B------:R-:W-:Y:S01]  /*db10*/  FADD R38, R41, R38 ;  /* 0x0000002629267221 */ /* 0x000fe20000000000 */
[----:B------:R-:W-:-:S05]  /*db20*/  FADD R39, R40, R39 ;  /* 0x0000002728277221 */ /* 0x000fca0000000000 */
[----:B------:R0:W-:Y:S04]  /*db30*/  STL [R1+0x298], R39 ;  /* 0x0002982701007387 */ /* 0x0001e80000100800 */
        /* <DEDUP_REMOVED lines=15> */
[----:B------:R-:W5:Y:S04]  /*dc30*/  LDL.LU R51, [R1+0x2e4] ;  /* 0x0002e40001337983 */ /* 0x000f680000300800 */
[----:B------:R5:W-:Y:S04]  /*dc40*/  STL [R1+0x2d8], R0 ;  /* 0x0002d80001007387 */ /* 0x000be80000100800 */
[----:B------:R-:W5:Y:S04]  /*dc50*/  LDL.LU R50, [R1+0x2e8] ;  /* 0x0002e80001327983 */ /* 0x000f680000300800 */
[----:B------:R5:W-:Y:S04]  /*dc60*/  STL [R1+0x2dc], R2 ;  /* 0x0002dc0201007387 */ /* 0x000be80000100800 */
[----:B------:R-:W5:Y:S04]  /*dc70*/  LDL.LU R49, [R1+0x2ec] ;  /* 0x0002ec0001317983 */ /* 0x000f680000300800 */
[----:B------:R5:W-:Y:S04]  /*dc80*/  STL [R1+0x2e0], R3 ;  /* 0x0002e00301007387 */ /* 0x000be80000100800 */
[----:B------:R-:W5:Y:S04]  /*dc90*/  LDL.LU R48, [R1+0x2f0] ;  /* 0x0002f00001307983 */ /* 0x000f680000300800 */
        /* <DEDUP_REMOVED lines=8> */
[----:B0-----:R-:W5:Y:S04]  /*dd20*/  LDL.LU R39, [R1+0x314] ;  /* 0x0003140001277983 */ /* 0x001f680000300800 */
[----:B-1----:R-:W5:Y:S04]  /*dd30*/  LDL.LU R38, [R1+0x318] ;  /* 0x0003180001267983 */ /* 0x002f680000300800 */
[----:B--2---:R-:W2:Y:S04]  /*dd40*/  LDL.LU R37, [R1+0x31c] ;  /* 0x00031c0001257983 */ /* 0x004ea80000300800 */
[----:B---3--:R-:W3:Y:S04]  /*dd50*/  LDL.LU R36, [R1+0x320] ;  /* 0x0003200001247983 */ /* 0x008ee80000300800 */
[----:B----4-:R-:W4:Y:S04]  /*dd60*/  LDL.LU R35, [R1+0x324] ;  /* 0x0003240001237983 */ /* 0x010f280000300800 */
[----:B-----5:R-:W5:Y:S04]  /*dd70*/  LDL.LU R34, [R1+0x328] ;  /* 0x0003280001227983 */ /* 0x020f680000300800 */
        /* <DEDUP_REMOVED lines=12> */
[----:B------:R-:W5:Y:S01]  /*de40*/  LDL.LU R3, [R1+0x35c] ;  /* 0x00035c0001037983 */ /* 0x000f620000300800 */
[----:B------:R-:W-:Y:S01]  /*de50*/  FADD R51, R59, R51 ;  /* 0x000000333b337221 */ /* 0x000fe20000000000 */
[----:B------:R-:W-:-:S04]  /*de60*/  FADD R50, R60, R50 ;  /* 0x000000323c327221 */ /* 0x000fc80000000000 */
        /* <DEDUP_REMOVED lines=25> */
[----:B--2---:R-:W-:-:S03]  /*e000*/  FADD R37, R73, R37 ;  /* 0x0000002549257221 */ /* 0x004fc60000000000 */
[----:B------:R2:W-:Y:S01]  /*e010*/  STL [R1+0x318], R38 ;  /* 0x0003182601007387 */ /* 0x0005e20000100800 */
[----:B---3--:R-:W-:-:S03]  /*e020*/  FADD R36, R74, R36 ;  /* 0x000000244a247221 */ /* 0x008fc60000000000 */
[----:B------:R3:W-:Y:S01]  /*e030*/  STL [R1+0x31c], R37 ;  /* 0x00031c2501007387 */ /* 0x0007e20000100800 */
[----:B----4-:R-:W-:-:S03]  /*e040*/  FADD R35, R75, R35 ;  /* 0x000000234b237221 */ /* 0x010fc60000000000 */
[----:B------:R4:W-:Y:S01]  /*e050*/  STL [R1+0x320], R36 ;  /* 0x0003202401007387 */ /* 0x0009e20000100800 */
[----:B-----5:R-:W-:-:S03]  /*e060*/  FADD R34, R76, R34 ;  /* 0x000000224c227221 */ /* 0x020fc60000000000 */
        /* <DEDUP_REMOVED lines=24> */
[----:B0-----:R-:W5:Y:S01]  /*e1f0*/  LDL.LU R51, [R1+0x360] ;  /* 0x0003600001337983 */ /* 0x001f620000300800 */
[----:B------:R-:W-:-:S03]  /*e200*/  FADD R3, R89, R3 ;  /* 0x0000000359037221 */ /* 0x000fc60000000000 */
[----:B------:R0:W-:Y:S04]  /*e210*/  STL [R1+0x354], R0 ;  /* 0x0003540001007387 */ /* 0x0001e80000100800 */
[----:B-1----:R-:W5:Y:S04]  /*e220*/  LDL.LU R50, [R1+0x364] ;  /* 0x0003640001327983 */ /* 0x002f680000300800 */
        /* <DEDUP_REMOVED lines=181> */
[----:B------:R-:W-:Y:S01]  /*ed80*/  FADD R2, R150, R2 ;  /* 0x0000000296027221 */ /* 0x000fe20000000000 */
[----:B------:R-:W-:-:S05]  /*ed90*/  FADD R3, R3, R151 ;  /* 0x0000009703037221 */ /* 0x000fca0000000000 */
[----:B------:R0:W-:Y:S04]  /*eda0*/  STL [R1+0x454], R3 ;  /* 0x0004540301007387 */ /* 0x0001e80000100800 */
[----:B------:R0:W-:Y:S04]  /*edb0*/  STL [R1+0x44c], R0 ;  /* 0x00044c0001007387 */ /* 0x0001e80000100800 */
[----:B------:R0:W-:Y:S02]  /*edc0*/  STL [R1+0x450], R2 ;  /* 0x0004500201007387 */ /* 0x0001e40000100800 */
.L_x_33:
[----:B0-----:R-:W0:Y:S02]  /*edd0*/  LDC R0, c[0x0][0x28c] ;  /* 0x0000a300ff007b82 */ /* 0x001e240000000800 */
[----:B0-----:R-:W-:-:S13]  /*ede0*/  ISETP.GE.AND P0, PT, R0, 0x1, PT ;  /* 0x000000010000780c */ /* 0x001fda0003f06270 */
[----:B------:R-:W-:Y:S05]  /*edf0*/  @!P0 BRA `(.L_x_34) ;  /* 0x0000000000688947 */ /* 0x000fea0003800000 */
[----:B------:R-:W-:-:S06]  /*ee00*/  UISETP.NE.AND UP0, UPT, UR24, 0x3, UPT ;  /* 0x000000031800788c */ /* 0x000fcc000bf05270 */
[----:B------:R-:W-:-:S13]  /*ee10*/  PLOP3.LUT P0, PT, PT, PT, UP0, 0x80, 0x0 ;  /* 0x000000000000781c */ /* 0x000fda0003f0f008 */
[----:B------:R-:W-:Y:S05]  /*ee20*/  @!P0 BRA `(.L_x_35) ;  /* 0x0000000000048947 */ /* 0x000fea0003800000 */
[----:B------:R-:W-:Y:S01]  /*ee30*/  BPT.TRAP 0x1 ;  /* 0x000000040000795c */ /* 0x000fe20000300000 */
.L_x_35:
[----:B------:R-:W4:Y:S01]  /*ee40*/  LDL R0, [R1+0x458] ;  /* 0x0004580001007983 */ /* 0x000f220000100800 */
[----:B------:R-:W-:Y:S01]  /*ee50*/  BSSY B0, `(.L_x_36) ;  /* 0x0000010000007945 */ /* 0x000fe20003800000 */
[----:B----4-:R-:W-:-:S13]  /*ee60*/  ISETP.NE.AND P0, PT, R0, RZ, PT ;  /* 0x000000ff0000720c */ /* 0x010fda0003f05270 */
[----:B------:R-:W-:Y:S05]  /*ee70*/  @!P0 BRA `(.L_x_37) ;  /* 0x0000000000348947 */ /* 0x000fea0003800000 */
[----:B------:R-:W4:Y:S01]  /*ee80*/  LDL R2, [R1+0x45c] ;  /* 0x00045c0001027983 */ /* 0x000f220000100800 */
[----:B------:R-:W-:-:S04]  /*ee90*/  UISETP.LT.AND UP0, UPT, UR9, 0x1, UPT ;  /* 0x000000010900788c */ /* 0x000fc8000bf01270 */
[----:B------:R-:W-:-:S04]  /*eea0*/  USEL UR8, UR9, 0x1, UP0 ;  /* 0x0000000109087887 */ /* 0x000fc80008000000 */
[----:B------:R-:W-:-:S04]  /*eeb0*/  UIADD3 UR8, UR5, UR9, -UR8 ;  /* 0x0000000905087290 */ /* 0x000fc8000fffe808 */
[----:B------:R-:W-:-:S04]  /*eec0*/  USHF.R.U32.HI UR6, URZ, 0x1, UR8 ;  /* 0x000000013f067899 */ /* 0x000fc80008011608 */
[----:B------:R-:W-:-:S04]  /*eed0*/  UIMAD.WIDE.U32 UR6, UR6, -0x6db6db6d, URZ ;  /* 0x92492493060678a5 */ /* 0x000fc8000f8e003f */
[----:B------:R-:W-:-:S04]  /*eee0*/  USHF.R.U32.HI UR6, URZ, 0x2, UR7 ;  /* 0x000000023f067899 */ /* 0x000fc80008011607 */
[----:B------:R-:W-:-:S04]  /*eef0*/  UIMAD UR8, UR6, -0xe, UR8 ;  /* 0xfffffff2060878a4 */ /* 0x000fc8000f8e0208 */
[----:B------:R-:W-:-:S04]  /*ef00*/  ULEA UR8, UR8, UR11, 0x3 ;  /* 0x0000000b08087291 */ /* 0x000fc8000f8e183f */
[----:B------:R-:W-:-:S06]  /*ef10*/  UIADD3 UR8, UR8, 0x70, URZ ;  /* 0x0000007008087890 */ /* 0x000fcc000fffe03f */
[----:B------:R-:W-:-:S05]  /*ef20*/  IMAD.U32 R0, RZ, RZ, UR8 ;  /* 0x00000008ff007e24 */ /* 0x000fca000f8e00ff */
[----:B----4-:R-:W-:-:S04]  /*ef30*/  PRMT R0, R2, 0x654, R0 ;  /* 0x0000065402007816 */ /* 0x010fc80000000000 */
[----:B------:R0:W-:Y:S03]  /*ef40*/  SYNCS.ARRIVE.TRANS64.RED.A1T0 RZ, [R0+URZ], RZ ;  /* 0x000000ff00ff79a7 */ /* 0x0001e6000810043f */
.L_x_37:
[----:B------:R-:W-:Y:S05]  /*ef50*/  BSYNC B0 ;  /* 0x0000000000007941 */ /* 0x000fea0003800000 */
.L_x_36:
[----:B------:R-:W-:-:S06]  /*ef60*/  UISETP.GT.U32.AND UP0, UPT, UR13, 0x1, UPT ;  /* 0x000000010d00788c */ /* 0x000fcc000bf04070 */
[----:B------:R-:W-:-:S13]  /*ef70*/  PLOP3.LUT P0, PT, PT, PT, UP0, 0x80, 0x0 ;  /* 0x000000000000781c */ /* 0x000fda0003f0f008 */
[----:B------:R-:W-:Y:S05]  /*ef80*/  @P0 BRA `(.L_x_34) ;  /* 0x0000000000040947 */ /* 0x000fea0003800000 */
[----:B------:R-:W-:Y:S01]  /*ef90*/  BPT.TRAP 0x1 ;  /* 0x000000040000795c */ /* 0x000fe20000300000 */
.L_x_34:
[----:B------:R-:W4:Y:S01]  /*efa0*/  LDL.LU R26, [R1+0x46c] ;  /* 0x00046c00011a7983 */ /* 0x000f220000300800 */
[----:B------:R-:W5:Y:S01]  /*efb0*/  LDC R3, c[0x0][0x288] ;  /* 0x0000a200ff037b82 */ /* 0x000f620000000800 */
[----:B------:R-:W0:Y:S01]  /*efc0*/  S2R R25, SR_TID.X ;  /* 0x0000000000197919 */ /* 0x000e220000002100 */
[----:B------:R-:W-:Y:S02]  /*efd0*/  UIADD3 UR11, UR9, UR5, URZ ;  /* 0x00000005090b7290 */ /* 0x000fe4000fffe03f */
[----:B------:R-:W-:Y:S01]  /*efe0*/  USHF.R.S32.HI UR12, URZ, 0x1f, UR10 ;  /* 0x0000001f3f0c7899 */ /* 0x000fe2000801140a */
[----:B------:R-:W2:Y:S01]  /*eff0*/  LDL.LU R24, [R1+0x468] ;  /* 0x0004680001187983 */ /* 0x000ea20000300800 */
[----:B------:R-:W-:Y:S01]  /*f000*/  UISETP.GT.U32.AND UP0, UPT, UR11, 0xd, UPT ;  /* 0x0000000d0b00788c */ /* 0x000fe2000bf04070 */
[----:B------:R-:W-:Y:S01]  /*f010*/  IMAD.MOV.U32 R39, RZ, RZ, -0x1 ;  /* 0xffffffffff277424 */ /* 0x000fe200078e00ff */
[----:B------:R-:W-:Y:S01]  /*f020*/  ULDC UR6, c[0x0][0x284] ;  /* 0x0000a10000067ab9 */ /* 0x000fe20000000800 */
[----:B------:R-:W-:Y:S01]  /*f030*/  ULDC.64 UR14, c[0x0][0x5d0] ;  /* 0x00017400000e7ab9 */ /* 0x000fe20000000a00 */
[----:B------:R-:W-:-:S02]  /*f040*/  UISETP.LT.U32.AND UP0, UPT, UR9, 0xe, UP0 ;  /* 0x0000000e0900788c */ /* 0x000fc40008701070 */
[----:B------:R-:W-:Y:S02]  /*f050*/  UIMAD UR5, UR12, UR14, URZ ;  /* 0x0000000e0c0572a4 */ /* 0x000fe4000f8e023f */
[----:B------:R-:W-:Y:S02]  /*f060*/  UISETP.GE.U32.AND UP1, UPT, UR9, 0xe, UPT ;  /* 0x0000000e0900788c */ /* 0x000fe4000bf26070 */
[----:B------:R-:W-:Y:S02]  /*f070*/  UIMAD UR8, UR10, UR15, UR5 ;  /* 0x0000000f0a0872a4 */ /* 0x000fe4000f8e0205 */
[----:B------:R-:W-:-:S04]  /*f080*/  USEL UR5, URZ, 0x1, !UP0 ;  /* 0x000000013f057887 */ /* 0x000fc8000c000000 */
[----:B------:R-:W-:Y:S01]  /*f090*/  ULOP3.LUT UR4, UR4, UR5, URZ, 0x3c, !UPT ;  /* 0x0000000504047292 */ /* 0x000fe2000f8e3c3f */
[C---:B0-----:R-:W-:Y:S01]  /*f0a0*/  LOP3.LUT R2, R25.reuse, 0x3, RZ, 0xc0, !PT ;  /* 0x0000000319027812 */ /* 0x041fe200078ec0ff */
[----:B------:R-:W-:Y:S01]  /*f0b0*/  IMAD.SHL.U32 R30, R25, 0x2, RZ ;  /* 0x00000002191e7824 */ /* 0x000fe200078e00ff */
[----:B------:R-:W-:-:S03]  /*f0c0*/  SHF.R.U32.HI R32, RZ, 0x7, R25 ;  /* 0x00000007ff207819 */ /* 0x000fc60000011619 */
[----:B-----5:R-:W-:Y:S01]  /*f0d0*/  IMAD R2, R2, -0x2, R3 ;  /* 0xfffffffe02027824 */ /* 0x020fe200078e0203 */
[----:B------:R-:W-:Y:S02]  /*f0e0*/  LOP3.LUT R32, R32, 0x1, RZ, 0xc0, !PT ;  /* 0x0000000120207812 */ /* 0x000fe400078ec0ff */
[----:B------:R-:W-:-:S03]  /*f0f0*/  LOP3.LUT R30, R30, 0x6, RZ, 0xc0, !PT ;  /* 0x000000061e1e7812 */ /* 0x000fc600078ec0ff */
[----:B------:R-:W-:Y:S02]  /*f100*/  IMAD.SHL.U32 R33, R32, 0x40, RZ ;  /* 0x0000004020217824 */ /* 0x000fe400078e00ff */
[----:B----4-:R-:W-:-:S04]  /*f110*/  IMAD.WIDE R34, R26, 0x100, RZ ;  /* 0x000001001a227825 */ /* 0x010fc800078e02ff */
[----:B--2---:R-:W-:Y:S01]  /*f120*/  IMAD.SHL.U32 R0, R24, 0x100, RZ ;  /* 0x0000010018007824 */ /* 0x004fe200078e00ff */
[----:B------:R-:W-:Y:S01]  /*f130*/  PRMT R30, R30, 0x6540, R24 ;  /* 0x000065401e1e7816 */ /* 0x000fe20000000018 */
[----:B------:R-:W-:-:S03]  /*f140*/  IMAD.U32 R24, RZ, RZ, UR14 ;  /* 0x0000000eff187e24 */ /* 0x000fc6000f8e00ff */
[----:B------:R-:W-:Y:S01]  /*f150*/  ISETP.GE.AND P0, PT, R0, R3, PT ;  /* 0x000000030000720c */ /* 0x000fe20003f06270 */
[----:B------:R-:W-:Y:S01]  /*f160*/  IMAD.IADD R0, R2, 0x1, -R0 ;  /* 0x0000000102007824 */ /* 0x000fe200078e0a00 */
[----:B------:R-:W-:Y:S02]  /*f170*/  SHF.R.U32.HI R2, RZ, 0x2, R25 ;  /* 0x00000002ff027819 */ /* 0x000fe40000011619 */
[----:B------:R-:W-:Y:S02]  /*f180*/  LOP3.LUT R3, R25, 0x60, RZ, 0xc0, !PT ;  /* 0x0000006019037812 */ /* 0x000fe400078ec0ff */
[----:B------:R-:W-:Y:S02]  /*f190*/  LOP3.LUT R2, R2, 0x7, RZ, 0xc0, !PT ;  /* 0x0000000702027812 */ /* 0x000fe400078ec0ff */
[----:B------:R-:W-:Y:S02]  /*f1a0*/  SHF.R.U32.HI R3, RZ, 0x1, R3 ;  /* 0x00000001ff037819 */ /* 0x000fe40000011603 */
[----:B------:R-:W-:-:S02]  /*f1b0*/  LOP3.LUT R33, R33, 0x40, R2, 0xe2, !PT ;  /* 0x0000004021217812 */ /* 0x000fc400078ee202 */
[----:B------:R-:W-:Y:S02]  /*f1c0*/  IADD3 R2, RZ, -R3, -R2 ;  /* 0x80000003ff027210 */ /* 0x000fe40007ffe802 */
[----:B------:R-:W-:Y:S02]  /*f1d0*/  SHF.R.S32.HI R31, RZ, 0x1f, R30 ;  /* 0x0000001fff1f7819 */ /* 0x000fe4000001141e */
[----:B------:R-:W-:Y:S01]  /*f1e0*/  LOP3.LUT R33, R34, R33, R3, 0xfe, !PT ;  /* 0x0000002122217212 */ /* 0x000fe200078efe03 */
[----:B------:R-:W-:Y:S02]  /*f1f0*/  IMAD R32, R32, -0x40, R2 ;  /* 0xffffffc020207824 */ /* 0x000fe400078e0202 */
[----:B------:R-:W-:Y:S02]  /*f200*/  IMAD.SHL.U32 R2, R26, 0x100, RZ ;  /* 0x000001001a027824 */ /* 0x000fe400078e00ff */
[----:B------:R-:W-:-:S03]  /*f210*/  IMAD.WIDE.U32 R24, R24, UR10, R30 ;  /* 0x0000000a18187c25 */ /* 0x000fc6000f8e001e */
[C---:B------:R-:W-:Y:S01]  /*f220*/  IADD3 R32, -R2.reuse, UR6, R32 ;  /* 0x0000000602207c10 */ /* 0x040fe2000fffe120 */
[----:B------:R-:W-:Y:S01]  /*f230*/  VIADD R25, R25, UR8 ;  /* 0x0000000819197c36 */ /* 0x000fe20008000000 */
[----:B------:R-:W-:Y:S01]  /*f240*/  ISETP.GE.OR P0, PT, R2, UR6, P0 ;  /* 0x0000000602007c0c */ /* 0x000fe20008706670 */
[----:B------:R-:W-:-:S04]  /*f250*/  USHF.R.U32.HI UR6, URZ, 0x1, UR11 ;  /* 0x000000013f067899 */ /* 0x000fc8000801160b */
[----:B------:R-:W-:-:S04]  /*f260*/  UIMAD.WIDE.U32 UR6, UR6, -0x6db6db6d, URZ ;  /* 0x92492493060678a5 */ /* 0x000fc8000f8e003f */
[----:B------:R-:W-:-:S04]  /*f270*/  USHF.R.U32.HI UR6, URZ, 0x2, UR7 ;  /* 0x000000023f067899 */ /* 0x000fc80008011607 */
[----:B------:R-:W-:Y:S02]  /*f280*/  UIMAD UR5, UR6, -0xe, UR11 ;  /* 0xfffffff2060578a4 */ /* 0x000fe4000f8e020b */
[----:B------:R-:W-:Y:S01]  /*f290*/  @UP1 ULOP3.LUT UR4, UR4, 0x1, UR6, 0x78, !UPT ;  /* 0x0000000104041892 */ /* 0x000fe2000f8e7806 */
[----:B------:R-:W-:Y:S11]  /*f2a0*/  @P0 BRA `(.L_x_38) ;  /* 0x0000012400bc0947 */ /* 0x000ff60003800000 */
[----:B------:R-:W0:Y:S01]  /*f2b0*/  LDC.64 R26, c[0x0][0x5c8] ;  /* 0x00017200ff1a7b82 */ /* 0x000e220000000a00 */
[----:B------:R-:W-:Y:S01]  /*f2c0*/  ULDC.64 UR6, c[0x0][0x5c0] ;  /* 0x0001700000067ab9 */ /* 0x000fe20000000a00 */
[----:B------:R-:W-:Y:S01]  /*f2d0*/  BSSY B0, `(.L_x_38) ;  /* 0x000126c000007945 */ /* 0x000fe20003800000 */
[-C--:B0-----:R-:W-:Y:S01]  /*f2e0*/  IMAD R2, R35, R26.reuse, RZ ;  /* 0x0000001a23027224 */ /* 0x081fe200078e02ff */
[----:B------:R-:W-:Y:S01]  /*f2f0*/  SHF.L.U64.HI R36, R26, 0x3, R27 ;  /* 0x000000031a247819 */ /* 0x000fe2000001021b */
[----:B------:R-:W-:-:S04]  /*f300*/  IMAD.WIDE.U32 R24, R33, R26, R24 ;  /* 0x0000001a21187225 */ /* 0x000fc800078e0018 */
[----:B------:R-:W-:Y:S01]  /*f310*/  IMAD R2, R33, R27, R2 ;  /* 0x0000001b21027224 */ /* 0x000fe200078e0202 */
[C---:B------:R-:W-:Y:S01]  /*f320*/  LEA R28, P2, R26.reuse, R24, 0x7 ;  /* 0x000000181a1c7211 */ /* 0x040fe200078438ff */
[----:B------:R-:W-:Y:S02]  /*f330*/  IMAD.SHL.U32 R3, R26, 0x8, RZ ;  /* 0x000000081a037824 */ /* 0x000fe400078e00ff */
[----:B------:R-:W-:Y:S01]  /*f340*/  IMAD.IADD R25, R25, 0x1, R2 ;  /* 0x0000000119197824 */ /* 0x000fe200078e0202 */
[C---:B------:R-:W-:Y:S02]  /*f350*/  IADD3 R2, P5, R24.reuse, UR6, RZ ;  /* 0x0000000618027c10 */ /* 0x040fe4000ffbe0ff */
[----:B------:R-:W-:Y:S02]  /*f360*/  IADD3 R24, P0, P1, R24, UR6, R3 ;  /* 0x0000000618187c10 */ /* 0x000fe4000f91e003 */
[----:B------:R-:W-:Y:S02]  /*f370*/  LEA.HI.X R29, R26, R25, R27, 0x7, P2 ;  /* 0x000000191a1d7211 */ /* 0x000fe400010f3c1b */
[----:B------:R-:W-:-:S02]  /*f380*/  IADD3 R26, P2, P3, R28, UR6, R3 ;  /* 0x000000061c1a7c10 */ /* 0x000fc4000fb5e003 */
[----:B------:R-:W-:Y:S02]  /*f390*/  IADD3.X R3, R25, UR7, RZ, P5, !PT ;  /* 0x0000000719037c10 */ /* 0x000fe4000affe4ff */
[----:B------:R-:W-:Y:S02]  /*f3a0*/  FSETP.NEU.AND P5, PT, RZ, UR23, PT ;  /* 0x00000017ff007c0b */ /* 0x000fe4000bfad000 */
[----:B------:R-:W-:Y:S02]  /*f3b0*/  IADD3 R28, P6, R28, UR6, RZ ;  /* 0x000000061c1c7c10 */ /* 0x000fe4000ffde0ff */
[--C-:B------:R-:W-:Y:S02]  /*f3c0*/  IADD3.X R27, R29, UR7, R36.reuse, P2, P3 ;  /* 0x000000071d1b7c10 */ /* 0x100fe400097e6424 */
[----:B------:R-:W-:Y:S02]  /*f3d0*/  IADD3.X R25, R25, UR7, R36, P0, P1 ;  /* 0x0000000719197c10 */ /* 0x000fe400087e2424 */
[----:B------:R-:W-:-:S05]  /*f3e0*/  IADD3.X R29, R29, UR7, RZ, P6, !PT ;  /* 0x000000071d1d7c10 */ /* 0x000fca000b7fe4ff */
[----:B------:R-:W-:Y:S05]  /*f3f0*/  @!P5 BRA `(.L_x_39) ;  /* 0x000000d800fcd947 */ /* 0x000fea0003800000 */
[----:B------:R-:W-:Y:S01]  /*f400*/  ULDC.64 UR6, c[0x0][0x5b8] ;  /* 0x00016e0000067ab9 */ /* 0x000fe20000000a00 */
[----:B------:R-:W-:Y:S01]  /*f410*/  BSSY B1, `(.L_x_40) ;  /* 0x0000013000017945 */ /* 0x000fe20003800000 */
[----:B------:R-:W-:Y:S01]  /*f420*/  IMAD.U32 R36, RZ, RZ, UR6 ;  /* 0x00000006ff247e24 */ /* 0x000fe2000f8e00ff */
[----:B------:R-:W-:-:S03]  /*f430*/  UIMAD UR6, UR12, UR6, URZ ;  /* 0x000000060c0672a4 */ /* 0x000fc6000f8e023f */
[----:B------:R-:W-:Y:S01]  /*f440*/  IMAD.WIDE.U32 R30, R36, UR10, R30 ;  /* 0x0000000a241e7c25 */ /* 0x000fe2000f8e001e */
[----:B------:R-:W-:-:S03]  /*f450*/  UIMAD UR6, UR10, UR7, UR6 ;  /* 0x000000070a0672a4 */ /* 0x000fc6000f8e0206 */
[----:B------:R-:W-:Y:S01]  /*f460*/  IMAD.MOV.U32 R36, RZ, RZ, R30 ;  /* 0x000000ffff247224 */ /* 0x000fe200078e001e */
[----:B------:R-:W-:Y:S02]  /*f470*/  ULDC.64 UR10, c[0x0][0x5a8] ;  /* 0x00016a00000a7ab9 */ /* 0x000fe40000000a00 */
[----:B------:R-:W-:Y:S01]  /*f480*/  VIADD R37, R31, UR6 ;  /* 0x000000061f257c36 */ /* 0x000fe20008000000 */
[----:B------:R-:W-:Y:S02]  /*f490*/  ULDC.64 UR6, c[0x0][0x5b0] ;  /* 0x00016c0000067ab9 */ /* 0x000fe40000000a00 */
[----:B------:R-:W-:Y:S02]  /*f4a0*/  IMAD R38, R35, UR6, RZ ;  /* 0x0000000623267c24 */ /* 0x000fe4000f8e02ff */
[----:B------:R-:W-:-:S04]  /*f4b0*/  IMAD.WIDE.U32 R30, R33, UR6, R36 ;  /* 0x00000006211e7c25 */ /* 0x000fc8000f8e0024 */
[----:B------:R-:W-:Y:S01]  /*f4c0*/  IMAD R38, R33, UR7, R38 ;  /* 0x0000000721267c24 */ /* 0x000fe2000f8e0226 */
[----:B------:R-:W-:-:S04]  /*f4d0*/  IADD3 R30, P0, R30, UR10, RZ ;  /* 0x0000000a1e1e7c10 */ /* 0x000fc8000ff1e0ff */
[--C-:B------:R-:W-:Y:S02]  /*f4e0*/  IADD3.X R31, R31, UR11, R38.reuse, P0, !PT ;  /* 0x0000000b1f1f7c10 */ /* 0x100fe400087fe426 */
[----:B------:R-:W-:Y:S02]  /*f4f0*/  ISETP.GE.AND P0, PT, R32, 0x1, PT ;  /* 0x000000012000780c */ /* 0x000fe40003f06270 */
[----:B------:R-:W-:Y:S02]  /*f500*/  PRMT R38, RZ, 0x7610, R38 ;  /* 0x00007610ff267816 */ /* 0x000fe40000000026 */
[----:B------:R-:W-:-:S13]  /*f510*/  ISETP.LT.OR P1, PT, R0, 0x1, !P0 ;  /* 0x000000010000780c */ /* 0x000fda0004721670 */
[----:B------:R-:W-:Y:S05]  /*f520*/  @P1 BRA `(.L_x_41) ;  /* 0x0000000000041947 */ /* 0x000fea0003800000 */
[----:B------:R0:W5:Y:S02]  /*f530*/  LDG.E.U8 R38, desc[UR20][R30.64] ;  /* 0x000000141e267981 */ /* 0x000164000c1e1100 */
.L_x_41:
[----:B------:R-:W-:Y:S05]  /*f540*/  BSYNC B1 ;  /* 0x0000000000017941 */ /* 0x000fea0003800000 */
.L_x_40:
[----:B-----5:R-:W-:Y:S01]  /*f550*/  LOP3.LUT R38, R38, 0xff, RZ, 0xc0, !PT ;  /* 0x000000ff26267812 */ /* 0x020fe200078ec0ff */
[----:B------:R-:W-:Y:S03]  /*f560*/  BSSY B1, `(.L_x_42) ;  /* 0x000000b000017945 */ /* 0x000fe60003800000 */
[----:B------:R-:W-:-:S05]  /*f570*/  F2FP.F16.E5M2.UNPACK_B R38, R38 ;  /* 0x00000026ff26723e */ /* 0x000fca00020004ff */
[----:B------:R-:W-:-:S05]  /*f580*/  HADD2.F32 R38, -RZ, R38.H0_H0 ;  /* 0x20000026ff267230 */ /* 0x000fca0000004100 */
[----:B------:R-:W-:-:S04]  /*f590*/  FMUL R38, R38, UR23 ;  /* 0x0000001726267c20 */ /* 0x000fc80008400000 */
[----:B------:R-:W-:-:S05]  /*f5a0*/  FFMA R4, R4, UR22, R38 ;  /* 0x0000001604047c23 */ /* 0x000fca0008000026 */
[----:B------:R-:W-:-:S05]  /*f5b0*/  F2FP.SATFINITE.E5M2.F32.PACK_AB_MERGE_C R4, RZ, R4, RZ ;  /* 0x00000004ff04723e */ /* 0x000fca00048060ff */
[----:B------:R2:W-:Y:S01]  /*f5c0*/  @!P1 STG.E.U8 desc[UR20][R2.64], R4 ;  /* 0x0000000402009986 */ /* 0x0005e2000c101114 */
[----:B------:R-:W-:Y:S02]  /*f5d0*/  ISETP.LT.OR P1, PT, R0, 0x2, !P0 ;  /* 0x000000020000780c */ /* 0x000fe40004721670 */
[----:B--2---:R-:W-:-:S11]  /*f5e0*/  PRMT R4, RZ, 0x7610, R4 ;  /* 0x00007610ff047816 */ /* 0x004fd60000000004 */
[----:B------:R-:W-:Y:S05]  /*f5f0*/  @P1 BRA `(.L_x_43) ;  /* 0x0000000000041947 */ /* 0x000fea0003800000 */
[----:B------:R2:W5:Y:S02]  /*f600*/  LDG.E.U8 R4, desc[UR20][R30.64+0x1] ;  /* 0x000001141e047981 */ /* 0x000564000c1e1100 */
.L_x_43:
[----:B------:R-:W-:Y:S05]  /*f610*/  BSYNC B1 ;  /* 0x0000000000017941 */ /* 0x000fea0003800000 */
.L_x_42:
        /* <DEDUP_REMOVED lines=8> */
[----:B------:R-:W-:-:S05]  /*f6a0*/  IADD3 R4, P1, R33, 0x8, RZ ;  /* 0x0000000821047810 */ /* 0x000fca0007f3e0ff */
[----:B----4-:R-:W-:-:S04]  /*f6b0*/  IMAD.X R5, RZ, RZ, R35, P1 ;  /* 0x000000ffff057224 */ /* 0x010fc800008e0623 */
[----:B------:R-:W-:-:S04]  /*f6c0*/  IMAD R5, R5, UR6, RZ ;  /* 0x0000000605057c24 */ /* 0x000fc8000f8e02ff */
[C---:B------:R-:W-:Y:S02]  /*f6d0*/  IMAD R38, R4.reuse, UR7, R5 ;  /* 0x0000000704267c24 */ /* 0x040fe4000f8e0205 */
[----:B------:R-:W-:-:S03]  /*f6e0*/  IMAD.WIDE.U32 R4, R4, UR6, R36 ;  /* 0x0000000604047c25 */ /* 0x000fc6000f8e0024 */
[----:B------:R-:W-:-:S04]  /*f6f0*/  IADD3 R4, P1, R4, UR10, RZ ;  /* 0x0000000a04047c10 */ /* 0x000fc8000ff3e0ff */
[--C-:B------:R-:W-:Y:S02]  /*f700*/  IADD3.X R5, R5, UR11, R38.reuse, P1, !PT ;  /* 0x0000000b05057c10 */ /* 0x100fe40008ffe426 */
[----:B------:R-:W-:Y:S02]  /*f710*/  ISETP.GE.AND P1, PT, R32, 0x9, PT ;  /* 0x000000092000780c */ /* 0x000fe40003f26270 */
[----:B------:R-:W-:Y:S02]  /*f720*/  PRMT R38, RZ, 0x7610, R38 ;  /* 0x00007610ff267816 */ /* 0x000fe40000000026 */
[----:B------:R-:W-:-:S13]  /*f730*/  ISETP.LT.OR P2, PT, R0, 0x1, !P1 ;  /* 0x000000010000780c */ /* 0x000fda0004f41670 */
[----:B------:R-:W-:Y:S05]  /*f740*/  @P2 BRA `(.L_x_45) ;  /* 0x0000000000042947 */ /* 0x000fea0003800000 */
[----:B------:R4:W5:Y:S02]  /*f750*/  LDG.E.U8 R38, desc[UR20][R4.64] ;  /* 0x0000001404267981 */ /* 0x000964000c1e1100 */
.L_x_45:
[----:B------:R-:W-:Y:S05]  /*f760*/  BSYNC B1 ;  /* 0x0000000000017941 */ /* 0x000fea0003800000 */
.L_x_44:
        /* <DEDUP_REMOVED lines=9> */
[----:B0-----:R-:W-:-:S11]  /*f800*/  PRMT R6, RZ, 0x7610, R6 ;  /* 0x00007610ff067816 */ /* 0x001fd60000000006 */
[----:B------:R-:W-:Y:S05]  /*f810*/  @P2 BRA `(.L_x_47) ;  /* 0x0000000000042947 */ /* 0x000fea0003800000 */
[----:B------:R0:W5:Y:S02]  /*f820*/  LDG.E.U8 R6, desc[UR20][R4.64+0x1] ;  /* 0x0000011404067981 */ /* 0x000164000c1e1100 */
.L_x_47:
[----:B------:R-:W-:Y:S05]  /*f830*/  BSYNC B1 ;  /* 0x0000000000017941 */ /* 0x000fea0003800000 */
.L_x_46:
[----:B-----5:R-:W-:Y:S01]  /*f840*/  LOP3.LUT R6, R6, 0xff, RZ, 0xc0, !PT ;  /* 0x000000ff06067812 */ /* 0x020fe200078ec0ff */
[----:B------:R-:W-:Y:S01]  /*f850*/  BSSY B1, `(.L_x_48) ;  /* 0x000000b000017945 */ /* 0x000fe20003800000 */
[----:B------:R-:W-:Y:S02]  /*f860*/  ISETP.LT.OR P3, PT, R0, 0x9, !P0 ;  /* 0x000000090000780c */ /* 0x000fe40004761670 */
[----:B------:R-:W-:-:S05]  /*f870*/  F2FP.F16.E5M2.UNPACK_B R6, R6 ;  /* 0x00000006ff06723e */ /* 0x000fca00020004ff */
[----:B------:R-:W-:-:S05]  /*f880*/  HADD2.F32 R6, -RZ, R6.H0_H0 ;  /* 0x20000006ff067230 */ /* 0x000fca0000004100 */
[----:B------:R-:W-:-:S04]  /*f890*/  FMUL R6, R6, UR23 ;  /* 0x0000001706067c20 */ /* 0x000fc80008400000 */
[--C-:B------:R-:W-:Y:S01]  /*f8a0*/  FFMA R7, R7, UR22, R6.reuse ;  /* 0x0000001607077c23 */ /* 0x100fe20008000006 */
[----:B------:R-:W-:-:S04]  /*f8b0*/  PRMT R6, RZ, 0x7610, R6 ;  /* 0x00007610ff067816 */ /* 0x000fc80000000006 */
[----:B------:R-:W-:-:S05]  /*f8c0*/  F2FP.SATFINITE.E5M2.F32.PACK_AB_MERGE_C R7, RZ, R7, RZ ;  /* 0x00000007ff07723e */ /* 0x000fca00048060ff */
[----:B------:R0:W-:Y:S01]  /*f8d0*/  @!P2 STG.E.U8 desc[UR20][R24.64+0x1], R7 ;  /* 0x000001071800a986 */ /* 0x0001e2000c101114 */
[----:B------:R-:W-:Y:S05]  /*f8e0*/  @P3 BRA `(.L_x_49) ;  /* 0x0000000000043947 */ /* 0x000fea0003800000 */
[----:B------:R0:W5:Y:S02]  /*f8f0*/  LDG.E.U8 R6, desc[UR20][R30.64+0x8] ;  /* 0x000008141e067981 */ /* 0x000164000c1e1100 */
.L_x_49:
[----:B------:R-:W-:Y:S05]  /*f900*/  BSYNC B1 ;  /* 0x0000000000017941 */ /* 0x000fea0003800000 */
.L_x_48:
        /* <DEDUP_REMOVED lines=12> */
.L_x_51:
[----:B------:R-:W-:Y:S05]  /*f9d0*/  BSYNC B1 ;  /* 0x0000000000017941 */ /* 0x000fea0003800000 */
.L_x_50:
        /* <DEDUP_REMOVED lines=12> */
.L_x_53:
[----:B------:R-:W-:Y:S05]  /*faa0*/  BSYNC B1 ;  /* 0x0000000000017941 */ /* 0x000fea0003800000 */
.L_x_52:
        /* <DEDUP_REMOVED lines=12> */
.L_x_55:
[----:B------:R-:W-:Y:S05]  /*fb70*/  BSYNC B1 ;  /* 0x0000000000017941 */ /* 0x000fea0003800000 */
.L_x_54:
        /* <DEDUP_REMOVED lines=12> */
.L_x_57:
[----:B------:R-:W-:Y:S05]  /*fc40*/  BSYNC B1 ;  /* 0x0000000000017941 */ /* 0x000fea0003800000 */
.L_x_56:
        /* <DEDUP_REMOVED lines=12> */
.L_x_59:
[----:B------:R-:W-:Y:S05]  /*fd10*/  BSYNC B1 ;  /* 0x0000000000017941 */ /* 0x000fea0003800000 */
.L_x_58:
        /* <DEDUP_REMOVED lines=12> */
.L_x_61:
[----:B------:R-:W-:Y:S05]  /*fde0*/  BSYNC B1 ;  /* 0x0000000000017941 */ /* 0x000fea0003800000 */
.L_x_60:
        /* <DEDUP_REMOVED lines=12> */
.L_x_63:
[----:B------:R-:W-:Y:S05]  /*feb0*/  BSYNC B1 ;  /* 0x0000000000017941 */ /* 0x000fea0003800000 */
.L_x_62:
        /* <DEDUP_REMOVED lines=12> */
.L_x_65:
[----:B------:R-:W-:Y:S05]  /*ff80*/  BSYNC B1 ;  /* 0x0000000000017941 */ /* 0x000fea0003800000 */
.L_x_64:
        /* <DEDUP_REMOVED lines=12> */
.L_x_67:
[----:B------:R-:W-:Y:S05]  /*10050*/  BSYNC B1 ;  /* 0x0000000000017941 */ /* 0x000fea0003800000 */
.L_x_66:
        /* <DEDUP_REMOVED lines=12> */
.L_x_69:
[----:B------:R-:W-:Y:S05]  /*10120*/  BSYNC B1 ;  /* 0x0000000000017941 */ /* 0x000fea0003800000 */
.L_x_68:
        /* <DEDUP_REMOVED lines=12> */
.L_x_71:
[----:B------:R-:W-:Y:S05]  /*101f0*/  BSYNC B1 ;  /* 0x0000000000017941 */ /* 0x000fea0003800000 */
.L_x_70:
        /* <DEDUP_REMOVED lines=12> */
.L_x_73:
[----:B------:R-:W-:Y:S05]  /*102c0*/  BSYNC B1 ;  /* 0x0000000000017941 */ /* 0x000fea0003800000 */
.L_x_72:
        /* <DEDUP_REMOVED lines=12> */
.L_x_75:
[----:B------:R-:W-:Y:S05]  /*10390*/  BSYNC B1 ;  /* 0x0000000000017941 */ /* 0x000fea0003800000 */
.L_x_74:
        /* <DEDUP_REMOVED lines=12> */
.L_x_77:
[----:B------:R-:W-:Y:S05]  /*10460*/  BSYNC B1 ;  /* 0x0000000000017941 */ /* 0x000fea0003800000 */
.L_x_76:
        /* <DEDUP_REMOVED lines=12> */
.L_x_79:
[----:B------:R-:W-:Y:S05]  /*10530*/  BSYNC B1 ;  /* 0x0000000000017941 */ /* 0x000fea0003800000 */
.L_x_78:
        /* <DEDUP_REMOVED lines=12> */
.L_x_81:
[----:B------:R-:W-:Y:S05]  /*10600*/  BSYNC B1 ;  /* 0x0000000000017941 */ /* 0x000fea0003800000 */
.L_x_80:
        /* <DEDUP_REMOVED lines=12> */
.L_x_83:
[----:B------:R-:W-:Y:S05]  /*106d0*/  BSYNC B1 ;  /* 0x0000000000017941 */ /* 0x000fea0003800000 */
.L_x_82:
        /* <DEDUP_REMOVED lines=12> */
.L_x_85:
[----:B------:R-:W-:Y:S05]  /*107a0*/  BSYNC B1 ;  /* 0x0000000000017941 */ /* 0x000fea0003800000 */
.L_x_84:
        /* <DEDUP_REMOVED lines=12> */
.L_x_87:
[----:B------:R-:W-:Y:S05]  /*10870*/  BSYNC B1 ;  /* 0x0000000000017941 */ /* 0x000fea0003800000 */
.L_x_86:
        /* <DEDUP_REMOVED lines=12> */
.L_x_89:
[----:B------:R-:W-:Y:S05]  /*10940*/  BSYNC B1 ;  /* 0x0000000000017941 */ /* 0x000fea0003800000 */
.L_x_88:
        /* <DEDUP_REMOVED lines=12> */
.L_x_91:
[----:B------:R-:W-:Y:S05]  /*10a10*/  BSYNC B1 ;  /* 0x0000000000017941 */ /* 0x000fea0003800000 */
.L_x_90:
        /* <DEDUP_REMOVED lines=12> */
.L_x_93:
[----:B------:R-:W-:Y:S05]  /*10ae0*/  BSYNC B1 ;  /* 0x0000000000017941 */ /* 0x000fea0003800000 */
.L_x_92:
        /* <DEDUP_REMOVED lines=12> */
.L_x_95:
[----:B------:R-:W-:Y:S05]  /*10bb0*/  BSYNC B1 ;  /* 0x0000000000017941 */ /* 0x000fea0003800000 */
.L_x_94:
        /* <DEDUP_REMOVED lines=12> */
.L_x_97:
[----:B------:R-:W-:Y:S05]  /*10c80*/  BSYNC B1 ;  /* 0x0000000000017941 */ /* 0x000fea0003800000 */
.L_x_96:
        /* <DEDUP_REMOVED lines=12> */
.L_x_99:
[----:B------:R-:W-:Y:S05]  /*10d50*/  BSYNC B1 ;  /* 0x0000000000017941 */ /* 0x000fea0003800000 */
.L_x_98:
        /* <DEDUP_REMOVED lines=12> */
.L_x_101:
[----:B------:R-:W-:Y:S05]  /*10e20*/  BSYNC B1 ;  /* 0x0000000000017941 */ /* 0x000fea0003800000 */
.L_x_100:
        /* <DEDUP_REMOVED lines=12> */
.L_x_103:
[----:B------:R-:W-:Y:S05]  /*10ef0*/  BSYNC B1 ;  /* 0x0000000000017941 */ /* 0x000fea0003800000 */
.L_x_102:
        /* <DEDUP_REMOVED lines=12> */
.L_x_105:
[----:B------:R-:W-:Y:S05]  /*10fc0*/  BSYNC B1 ;  /* 0x0000000000017941 */ /* 0x000fea0003800000 */
.L_x_104:
        /* <DEDUP_REMOVED lines=12> */
.L_x_107:
[----:B------:R-:W-:Y:S05]  /*11090*/  BSYNC B1 ;  /* 0x0000000000017941 */ /* 0x000fea0003800000 */
.L_x_106:
        /* <DEDUP_REMOVED lines=12> */
.L_x_109:
[----:B------:R-:W-:Y:S05]  /*11160*/  BSYNC B1 ;  /* 0x0000000000017941 */ /* 0x000fea0003800000 */
.L_x_108:
        /* <DEDUP_REMOVED lines=12> */
.L_x_111:
[----:B------:R-:W-:Y:S05]  /*11230*/  BSYNC B1 ;  /* 0x0000000000017941 */ /* 0x000fea0003800000 */
.L_x_110:
        /* <DEDUP_REMOVED lines=12> */
.L_x_113:
[----:B------:R-:W-:Y:S05]  /*11300*/  BSYNC B1 ;  /* 0x0000000000017941 */ /* 0x000fea0003800000 */
.L_x_112:
        /* <DEDUP_REMOVED lines=12> */
.L_x_115:
[----:B------:R-:W-:Y:S05]  /*113d0*/  BSYNC B1 ;  /* 0x0000000000017941 */ /* 0x000fea0003800000 */
.L_x_114:
        /* <DEDUP_REMOVED lines=12> */
.L_x_117:
[----:B------:R-:W-:Y:S05]  /*114a0*/  BSYNC B1 ;  /* 0x0000000000017941 */ /* 0x000fea0003800000 */
.L_x_116:
        /* <DEDUP_REMOVED lines=12> */
.L_x_119:
[----:B------:R-:W-:Y:S05]  /*11570*/  BSYNC B1 ;  /* 0x0000000000017941 */ /* 0x000fea0003800000 */
.L_x_118:
        /* <DEDUP_REMOVED lines=12> */
.L_x_121:
[----:B------:R-:W-:Y:S05]  /*11640*/  BSYNC B1 ;  /* 0x0000000000017941 */ /* 0x000fea0003800000 */
.L_x_120:
        /* <DEDUP_REMOVED lines=12> */
.L_x_123:
[----:B------:R-:W-:Y:S05]  /*11710*/  BSYNC B1 ;  /* 0x0000000000017941 */ /* 0x000fea0003800000 */
.L_x_122:
        /* <DEDUP_REMOVED lines=12> */
.L_x_125:
[----:B------:R-:W-:Y:S05]  /*117e0*/  BSYNC B1 ;  /* 0x0000000000017941 */ /* 0x000fea0003800000 */
.L_x_124:
[----:B-----5:R-:W-:Y:S01]  /*117f0*/  LOP3.LUT R6, R6, 0xff, RZ, 0xc0, !PT ;  /* 0x000000ff06067812 */ /* 0x020fe200078ec0ff */
[----:B------:R-:W-:Y:S01]  /*11800*/  BSSY B1, `(.L_x_126) ;  /* 0x000000b000017945 */ /* 0x000fe20003800000 */
[----:B------:R-:W-:Y:S02]  /*11810*/  ISETP.LT.OR P2, PT, R0, 0x52, !P1 ;  /* 0x000000520000780c */ /* 0x000fe40004f41670 */
[----:B------:R-:W-:-:S05]  /*11820*/  F2FP.F16.E5M2.UNPACK_B R6, R6 ;  /* 0x00000006ff06723e */ /* 0x000fca00020004ff */
[----:B------:R-:W-:-:S05]  /*11830*/  HADD2.F32 R6, -RZ, R6.H0_H0 ;  /* 0x20000006ff067230 */ /* 0x000fca0000004100 */
[----:B------:R-:W-:-:S04]  /*11840*/  FMUL R6, R6, UR23 ;  /* 0x0000001706067c20 */ /* 0x000fc80008400000 */
[----:B------:R-:W-:-:S05]  /*11850*/  FFMA R6, R174, UR22, R6 ;  /* 0x00000016ae067c23 */ /* 0x000fca0008000006 */
[----:B0-----:R-:W-:Y:S02]  /*11860*/  F2FP.SATFINITE.E5M2.F32.PACK_AB_MERGE_C R7, RZ, R6, RZ ;  /* 0x00000006ff07723e */ /* 0x001fe400048060ff */
[----:B------:R-:W-:-:S03]  /*11870*/  PRMT R6, RZ, 0x7610, R6 ;  /* 0x00007610ff067816 */ /* 0x000fc60000000006 */
[----:B------:R0:W-:Y:S01]  /*11880*/  @!P3 STG.E.U8 desc[UR20][R24.64+0x50], R7 ;  /* 0x000050071800b986 */ /* 0x0001e2000c101114 */
[----:B------:R-:W-:Y:S05]  /*11890*/  @P2 BRA `(.L_x_127) ;  /* 0x0000000000042947 */ /* 0x000fea0003800000 */
[----:B------:R0:W5:Y:S02]  /*118a0*/  LDG.E.U8 R6, desc[UR20][R4.64+0x51] ;  /* 0x0000511404067981 */ /* 0x000164000c1e1100 */
.L_x_127:
[----:B------:R-:W-:Y:S05]  /*118b0*/  BSYNC B1 ;  /* 0x0000000000017941 */ /* 0x000fea0003800000 */
.L_x_126:
        /* <DEDUP_REMOVED lines=12> */
.L_x_129:
[----:B------:R-:W-:Y:S05]  /*11980*/  BSYNC B1 ;  /* 0x0000000000017941 */ /* 0x000fea0003800000 */
.L_x_128:
        /* <DEDUP_REMOVED lines=12> */
.L_x_131:
[----:B------:R-:W-:Y:S05]  /*11a50*/  BSYNC B1 ;  /* 0x0000000000017941 */ /* 0x000fea0003800000 */
.L_x_130:
        /* <DEDUP_REMOVED lines=12> */
.L_x_133:
[----:B------:R-:W-:Y:S05]  /*11b20*/  BSYNC B1 ;  /* 0x0000000000017941 */ /* 0x000fea0003800000 */
.L_x_132:
[----:B-----5:R-:W-:Y:S01]  /*11b30*/  LOP3.LUT R6, R6, 0xff, RZ, 0xc0, !PT ;  /* 0x000000ff06067812 */ /* 0x020fe200078ec0ff */
[----:B------:R-:W-:Y:S01]  /*11b40*/  BSSY B1, `(.L_x_134) ;  /* 0x000000b000017945 */ /* 0x000fe20003800000 */
[----:B------:R-:W-:Y:S02]  /*11b50*/  ISETP.LT.OR P2, PT, R0, 0x5a, !P1 ;  /* 0x0000005a0000780c */ /* 0x000fe40004f41670 */
[----:B------:R-:W-:-:S05]  /*11b60*/  F2FP.F16.E5M2.UNPACK_B R6, R6 ;  /* 0x00000006ff06723e */ /* 0x000fca00020004ff */
[----:B------:R-:W-:-:S05]  /*11b70*/  HADD2.F32 R6, -RZ, R6.H0_H0 ;  /* 0x20000006ff067230 */ /* 0x000fca0000004100 */
[----:B0-----:R-:W-:Y:S01]  /*11b80*/  FMUL R7, R6, UR23 ;  /* 0x0000001706077c20 */ /* 0x001fe20008400000 */
[----:B------:R-:W-:-:S03]  /*11b90*/  PRMT R6, RZ, 0x7610, R6 ;  /* 0x00007610ff067816 */ /* 0x000fc60000000006 */
[----:B------:R-:W-:-:S05]  /*11ba0*/  FFMA R7, R178, UR22, R7 ;  /* 0x00000016b2077c23 */ /* 0x000fca0008000007 */
[----:B------:R-:W-:-:S05]  /*11bb0*/  F2FP.SATFINITE.E5M2.F32.PACK_AB_MERGE_C R7, RZ, R7, RZ ;  /* 0x00000007ff07723e */ /* 0x000fca00048060ff */
[----:B------:R0:W-:Y:S01]  /*11bc0*/  @!P3 STG.E.U8 desc[UR20][R24.64+0x58], R7 ;  /* 0x000058071800b986 */ /* 0x0001e2000c101114 */
[----:B------:R-:W-:Y:S05]  /*11bd0*/  @P2 BRA `(.L_x_135) ;  /* 0x0000000000042947 */ /* 0x000fea0003800000 */
[----:B------:R0:W5:Y:S02]  /*11be0*/  LDG.E.U8 R6, desc[UR20][R4.64+0x59] ;  /* 0x0000591404067981 */ /* 0x000164000c1e1100 */
.L_x_135:
[----:B------:R-:W-:Y:S05]  /*11bf0*/  BSYNC B1 ;  /* 0x0000000000017941 */ /* 0x000fea0003800000 */
.L_x_134:
        /* <DEDUP_REMOVED lines=12> */
.L_x_137:
[----:B------:R-:W-:Y:S05]  /*11cc0*/  BSYNC B1 ;  /* 0x0000000000017941 */ /* 0x000fea0003800000 */
.L_x_136:
        /* <DEDUP_REMOVED lines=12> */
.L_x_139:
[----:B------:R-:W-:Y:S05]  /*11d90*/  BSYNC B1 ;  /* 0x0000000000017941 */ /* 0x000fea0003800000 */
.L_x_138:
        /* <DEDUP_REMOVED lines=12> */
.L_x_141:
[----:B------:R-:W-:Y:S05]  /*11e60*/  BSYNC B1 ;  /* 0x0000000000017941 */ /* 0x000fea0003800000 */
.L_x_140:
        /* <DEDUP_REMOVED lines=12> */
.L_x_143:
[----:B------:R-:W-:Y:S05]  /*11f30*/  BSYNC B1 ;  /* 0x0000000000017941 */ /* 0x000fea0003800000 */
.L_x_142:
        /* <DEDUP_REMOVED lines=12> */
.L_x_145:
[----:B------:R-:W-:Y:S05]  /*12000*/  BSYNC B1 ;  /* 0x0000000000017941 */ /* 0x000fea0003800000 */
.L_x_144:
        /* <DEDUP_REMOVED lines=12> */
.L_x_147:
[----:B------:R-:W-:Y:S05]  /*120d0*/  BSYNC B1 ;  /* 0x0000000000017941 */ /* 0x000fea0003800000 */
.L_x_146:
        /* <DEDUP_REMOVED lines=12> */
.L_x_149:
[----:B------:R-:W-:Y:S05]  /*121a0*/  BSYNC B1 ;  /* 0x0000000000017941 */ /* 0x000fea0003800000 */
.L_x_148:
        /* <DEDUP_REMOVED lines=12> */
.L_x_151:
[----:B------:R-:W-:Y:S05]  /*12270*/  BSYNC B1 ;  /* 0x0000000000017941 */ /* 0x000fea0003800000 */
.L_x_150:
        /* <DEDUP_REMOVED lines=12> */
.L_x_153:
[----:B------:R-:W-:Y:S05]  /*12340*/  BSYNC B1 ;  /* 0x0000000000017941 */ /* 0x000fea0003800000 */
.L_x_152:
        /* <DEDUP_REMOVED lines=12> */
.L_x_155:
[----:B------:R-:W-:Y:S05]  /*12410*/  BSYNC B1 ;  /* 0x0000000000017941 */ /* 0x000fea0003800000 */
.L_x_154:
        /* <DEDUP_REMOVED lines=12> */
.L_x_157:
[----:B------:R-:W-:Y:S05]  /*124e0*/  BSYNC B1 ;  /* 0x0000000000017941 */ /* 0x000fea0003800000 */
.L_x_156:
        /* <DEDUP_REMOVED lines=12> */
.L_x_159:
[----:B------:R-:W-:Y:S05]  /*125b0*/  BSYNC B1 ;  /* 0x0000000000017941 */ /* 0x000fea0003800000 */
.L_x_158:
        /* <DEDUP_REMOVED lines=12> */
.L_x_161:
[----:B------:R-:W-:Y:S05]  /*12680*/  BSYNC B1 ;  /* 0x0000000000017941 */ /* 0x000fea0003800000 */
.L_x_160:
        /* <DEDUP_REMOVED lines=12> */
.L_x_163:
[----:B------:R-:W-:Y:S05]  /*12750*/  BSYNC B1 ;  /* 0x0000000000017941 */ /* 0x000fea0003800000 */
.L_x_162:
        /* <DEDUP_REMOVED lines=12> */
.L_x_165:
[----:B------:R-:W-:Y:S05]  /*12820*/  BSYNC B1 ;  /* 0x0000000000017941 */ /* 0x000fea0003800000 */
.L_x_164:
        /* <DEDUP_REMOVED lines=12> */
.L_x_167:
[----:B------:R-:W-:Y:S05]  /*128f0*/  BSYNC B1 ;  /* 0x0000000000017941 */ /* 0x000fea0003800000 */
.L_x_166:
        /* <DEDUP_REMOVED lines=12> */
.L_x_169:
[----:B------:R-:W-:Y:S05]  /*129c0*/  BSYNC B1 ;  /* 0x0000000000017941 */ /* 0x000fea0003800000 */
.L_x_168:
        /* <DEDUP_REMOVED lines=12> */
.L_x_171:
[----:B------:R-:W-:Y:S05]  /*12a90*/  BSYNC B1 ;  /* 0x0000000000017941 */ /* 0x000fea0003800000 */
.L_x_170:
        /* <DEDUP_REMOVED lines=12> */
.L_x_173:
[----:B------:R-:W-:Y:S05]  /*12b60*/  BSYNC B1 ;  /* 0x0000000000017941 */ /* 0x000fea0003800000 */
.L_x_172:
        /* <DEDUP_REMOVED lines=12> */
.L_x_175:
[----:B------:R-:W-:Y:S05]  /*12c30*/  BSYNC B1 ;  /* 0x0000000000017941 */ /* 0x000fea0003800000 */
.L_x_174:
        /* <DEDUP_REMOVED lines=12> */
.L_x_177:
[----:B------:R-:W-:Y:S05]  /*12d00*/  BSYNC B1 ;  /* 0x0000000000017941 */ /* 0x000fea0003800000 */
.L_x_176:
        /* <DEDUP_REMOVED lines=12> */
.L_x_179:
[----:B------:R-:W-:Y:S05]  /*12dd0*/  BSYNC B1 ;  /* 0x0000000000017941 */ /* 0x000fea0003800000 */
.L_x_178:
        /* <DEDUP_REMOVED lines=12> */
.L_x_181:
[----:B------:R-:W-:Y:S05]  /*12ea0*/  BSYNC B1 ;  /* 0x0000000000017941 */ /* 0x000fea0003800000 */
.L_x_180:
        /* <DEDUP_REMOVED lines=12> */
.L_x_183:
[----:B------:R-:W-:Y:S05]  /*12f70*/  BSYNC B1 ;  /* 0x0000000000017941 */ /* 0x000fea0003800000 */
.L_x_182:
        /* <DEDUP_REMOVED lines=12> */
.L_x_185:
[----:B------:R-:W-:Y:S05]  /*13040*/  BSYNC B1 ;  /* 0x0000000000017941 */ /* 0x000fea0003800000 */
.L_x_184:
        /* <DEDUP_REMOVED lines=12> */
.L_x_187:
[----:B------:R-:W-:Y:S05]  /*13110*/  BSYNC B1 ;  /* 0x0000000000017941 */ /* 0x000fea0003800000 */
.L_x_186:
        /* <DEDUP_REMOVED lines=12> */
.L_x_189:
[----:B------:R-:W-:Y:S05]  /*131e0*/  BSYNC B1 ;  /* 0x0000000000017941 */ /* 0x000fea0003800000 */
.L_x_188:
        /* <DEDUP_REMOVED lines=12> */
.L_x_191:
[----:B------:R-:W-:Y:S05]  /*132b0*/  BSYNC B1 ;  /* 0x0000000000017941 */ /* 0x000fea0003800000 */
.L_x_190:
        /* <DEDUP_REMOVED lines=12> */
.L_x_193:
[----:B------:R-:W-:Y:S05]  /*13380*/  BSYNC B1 ;  /* 0x0000000000017941 */ /* 0x000fea0003800000 */
.L_x_192:
        /* <DEDUP_REMOVED lines=12> */
.L_x_195:
[----:B------:R-:W-:Y:S05]  /*13450*/  BSYNC B1 ;  /* 0x0000000000017941 */ /* 0x000fea0003800000 */
.L_x_194:
        /* <DEDUP_REMOVED lines=12> */
.L_x_197:
[----:B------:R-:W-:Y:S05]  /*13520*/  BSYNC B1 ;  /* 0x0000000000017941 */ /* 0x000fea0003800000 */
.L_x_196:
        /* <DEDUP_REMOVED lines=12> */
.L_x_199:
[----:B------:R-:W-:Y:S05]  /*135f0*/  BSYNC B1 ;  /* 0x0000000000017941 */ /* 0x000fea0003800000 */
.L_x_198:
        /* <DEDUP_REMOVED lines=12> */
.L_x_201:
[----:B------:R-:W-:Y:S05]  /*136c0*/  BSYNC B1 ;  /* 0x0000000000017941 */ /* 0x000fea0003800000 */
.L_x_200:
        /* <DEDUP_REMOVED lines=12> */
.L_x_203:
[----:B------:R-:W-:Y:S05]  /*13790*/  BSYNC B1 ;  /* 0x0000000000017941 */ /* 0x000fea0003800000 */
.L_x_202:
        /* <DEDUP_REMOVED lines=12> */
.L_x_205:
[----:B------:R-:W-:Y:S05]  /*13860*/  BSYNC B1 ;  /* 0x0000000000017941 */ /* 0x000fea0003800000 */
.L_x_204:
        /* <DEDUP_REMOVED lines=12> */
.L_x_207:
[----:B------:R-:W-:Y:S05]  /*13930*/  BSYNC B1 ;  /* 0x0000000000017941 */ /* 0x000fea0003800000 */
.L_x_206:
        /* <DEDUP_REMOVED lines=12> */
.L_x_209:
[----:B------:R-:W-:Y:S05]  /*13a00*/  BSYNC B1 ;  /* 0x0000000000017941 */ /* 0x000fea0003800000 */
.L_x_208:
        /* <DEDUP_REMOVED lines=12> */
.L_x_211:
[----:B------:R-:W-:Y:S05]  /*13ad0*/  BSYNC B1 ;  /* 0x0000000000017941 */ /* 0x000fea0003800000 */
.L_x_210:
        /* <DEDUP_REMOVED lines=12> */
.L_x_213:
[----:B------:R-:W-:Y:S05]  /*13ba0*/  BSYNC B1 ;  /* 0x0000000000017941 */ /* 0x000fea0003800000 */
.L_x_212:
        /* <DEDUP_REMOVED lines=12> */
.L_x_215:
[----:B------:R-:W-:Y:S05]  /*13c70*/  BSYNC B1 ;  /* 0x0000000000017941 */ /* 0x000fea0003800000 */
.L_x_214:
        /* <DEDUP_REMOVED lines=12> */
.L_x_217:
[----:B------:R-:W-:Y:S05]  /*13d40*/  BSYNC B1 ;  /* 0x0000000000017941 */ /* 0x000fea0003800000 */
.L_x_216:
        /* <DEDUP_REMOVED lines=12> */
.L_x_219:
[----:B------:R-:W-:Y:S05]  /*13e10*/  BSYNC B1 ;  /* 0x0000000000017941 */ /* 0x000fea0003800000 */
.L_x_218:
        /* <DEDUP_REMOVED lines=12> */
.L_x_221:
[----:B------:R-:W-:Y:S05]  /*13ee0*/  BSYNC B1 ;  /* 0x0000000000017941 */ /* 0x000fea0003800000 */
.L_x_220:
        /* <DEDUP_REMOVED lines=12> */
.L_x_223:
[----:B------:R-:W-:Y:S05]  /*13fb0*/  BSYNC B1 ;  /* 0x0000000000017941 */ /* 0x000fea0003800000 */
.L_x_222:
        /* <DEDUP_REMOVED lines=12> */
.L_x_225:
[----:B------:R-:W-:Y:S05]  /*14080*/  BSYNC B1 ;  /* 0x0000000000017941 */ /* 0x000fea0003800000 */
.L_x_224:
        /* <DEDUP_REMOVED lines=12> */
.L_x_227:
[----:B------:R-:W-:Y:S05]  /*14150*/  BSYNC B1 ;  /* 0x0000000000017941 */ /* 0x000fea0003800000 */
.L_x_226:
        /* <DEDUP_REMOVED lines=12> */
.L_x_229:
[----:B------:R-:W-:Y:S05]  /*14220*/  BSYNC B1 ;  /* 0x0000000000017941 */ /* 0x000fea0003800000 */
.L_x_228:
        /* <DEDUP_REMOVED lines=12> */
.L_x_231:
[----:B------:R-:W-:Y:S05]  /*142f0*/  BSYNC B1 ;  /* 0x0000000000017941 */ /* 0x000fea0003800000 */
.L_x_230:
        /* <DEDUP_REMOVED lines=12> */
.L_x_233:
[----:B------:R-:W-:Y:S05]  /*143c0*/  BSYNC B1 ;  /* 0x0000000000017941 */ /* 0x000fea0003800000 */
.L_x_232:
        /* <DEDUP_REMOVED lines=12> */
.L_x_235:
[----:B------:R-:W-:Y:S05]  /*14490*/  BSYNC B1 ;  /* 0x0000000000017941 */ /* 0x000fea0003800000 */
.L_x_234:
        /* <DEDUP_REMOVED lines=12> */
.L_x_237:
[----:B------:R-:W-:Y:S05]  /*14560*/  BSYNC B1 ;  /* 0x0000000000017941 */ /* 0x000fea0003800000 */
.L_x_236:
        /* <DEDUP_REMOVED lines=12> */
.L_x_239:
[----:B------:R-:W-:Y:S05]  /*14630*/  BSYNC B1 ;  /* 0x0000000000017941 */ /* 0x000fea0003800000 */
.L_x_238:
        /* <DEDUP_REMOVED lines=12> */
.L_x_241:
[----:B------:R-:W-:Y:S05]  /*14700*/  BSYNC B1 ;  /* 0x0000000000017941 */ /* 0x000fea0003800000 */
.L_x_240:
        /* <DEDUP_REMOVED lines=12> */
.L_x_243:
[----:B------:R-:W-:Y:S05]  /*147d0*/  BSYNC B1 ;  /* 0x0000000000017941 */ /* 0x000fea0003800000 */
.L_x_242:
        /* <DEDUP_REMOVED lines=12> */
.L_x_245:
[----:B------:R-:W-:Y:S05]  /*148a0*/  BSYNC B1 ;  /* 0x0000000000017941 */ /* 0x000fea0003800000 */
.L_x_244:
        /* <DEDUP_REMOVED lines=12> */
.L_x_247:
[----:B------:R-:W-:Y:S05]  /*14970*/  BSYNC B1 ;  /* 0x0000000000017941 */ /* 0x000fea0003800000 */
.L_x_246:
        /* <DEDUP_REMOVED lines=12> */
.L_x_249:
[----:B------:R-:W-:Y:S05]  /*14a40*/  BSYNC B1 ;  /* 0x0000000000017941 */ /* 0x000fea0003800000 */
.L_x_248:
        /* <DEDUP_REMOVED lines=12> */
.L_x_251:
[----:B------:R-:W-:Y:S05]  /*14b10*/  BSYNC B1 ;  /* 0x0000000000017941 */ /* 0x000fea0003800000 */
.L_x_250:
        /* <DEDUP_REMOVED lines=12> */
.L_x_253:
[----:B------:R-:W-:Y:S05]  /*14be0*/  BSYNC B1 ;  /* 0x0000000000017941 */ /* 0x000fea0003800000 */
.L_x_252:
[----:B0-----:R-:W2:Y:S01]  /*14bf0*/  LDL.LU R7, [R1+0x200] ;  /* 0x0002000001077983 */ /* 0x001ea20000300800 */
[----:B-----5:R-:W-:Y:S01]  /*14c00*/  LOP3.LUT R6, R6, 0xff, RZ, 0xc0, !PT ;  /* 0x000000ff06067812 */ /* 0x020fe200078ec0ff */
[----:B------:R-:W-:Y:S01]  /*14c10*/  BSSY B1, `(.L_x_254) ;  /* 0x000000b000017945 */ /* 0x000fe20003800000 */
[----:B------:R-:W-:Y:S02]  /*14c20*/  ISETP.LT.OR P2, PT, R0, 0xd2, !P1 ;  /* 0x000000d20000780c */ /* 0x000fe40004f41670 */
[----:B------:R-:W-:-:S05]  /*14c30*/  F2FP.F16.E5M2.UNPACK_B R6, R6 ;  /* 0x00000006ff06723e */ /* 0x000fca00020004ff */
[----:B------:R-:W-:-:S05]  /*14c40*/  HADD2.F32 R6, -RZ, R6.H0_H0 ;  /* 0x20000006ff067230 */ /* 0x000fca0000004100 */
[----:B------:R-:W-:-:S04]  /*14c50*/  FMUL R6, R6, UR23 ;  /* 0x0000001706067c20 */ /* 0x000fc80008400000 */
[----:B--2---:R-:W-:-:S05]  /*14c60*/  FFMA R6, R7, UR22, R6 ;  /* 0x0000001607067c23 */ /* 0x004fca0008000006 */
[----:B------:R-:W-:Y:S02]  /*14c70*/  F2FP.SATFINITE.E5M2.F32.PACK_AB_MERGE_C R7, RZ, R6, RZ ;  /* 0x00000006ff07723e */ /* 0x000fe400048060ff */
[----:B------:R-:W-:-:S03]  /*14c80*/  PRMT R6, RZ, 0x7610, R6 ;  /* 0x00007610ff067816 */ /* 0x000fc60000000006 */
[----:B------:R0:W-:Y:S01]  /*14c90*/  @!P3 STG.E.U8 desc[UR20][R24.64+0xd0], R7 ;  /* 0x0000d0071800b986 */ /* 0x0001e2000c101114 */
[----:B------:R-:W-:Y:S05]  /*14ca0*/  @P2 BRA `(.L_x_255) ;  /* 0x0000000000042947 */ /* 0x000fea0003800000 */
[----:B------:R2:W5:Y:S02]  /*14cb0*/  LDG.E.U8 R6, desc[UR20][R4.64+0xd1] ;  /* 0x0000d11404067981 */ /* 0x000564000c1e1100 */
.L_x_255:
[----:B------:R-:W-:Y:S05]  /*14cc0*/  BSYNC B1 ;  /* 0x0000000000017941 */ /* 0x000fea0003800000 */
.L_x_254:
[----:B0-----:R-:W3:Y:S01]  /*14cd0*/  LDL.LU R7, [R1+0x204] ;  /* 0x0002040001077983 */ /* 0x001ee20000300800 */
[----:B-----5:R-:W-:Y:S01]  /*14ce0*/  LOP3.LUT R6, R6, 0xff, RZ, 0xc0, !PT ;  /* 0x000000ff06067812 */ /* 0x020fe200078ec0ff */
[----:B------:R-:W-:Y:S01]  /*14cf0*/  BSSY B1, `(.L_x_256) ;  /* 0x000000b000017945 */ /* 0x000fe20003800000 */
[----:B------:R-:W-:Y:S02]  /*14d00*/  ISETP.LT.OR P3, PT, R0, 0xd9, !P0 ;  /* 0x000000d90000780c */ /* 0x000fe40004761670 */
[----:B------:R-:W-:-:S05]  /*14d10*/  F2FP.F16.E5M2.UNPACK_B R6, R6 ;  /* 0x00000006ff06723e */ /* 0x000fca00020004ff */
[----:B------:R-:W-:-:S05]  /*14d20*/  HADD2.F32 R6, -RZ, R6.H0_H0 ;  /* 0x20000006ff067230 */ /* 0x000fca0000004100 */
[----:B------:R-:W-:-:S04]  /*14d30*/  FMUL R6, R6, UR23 ;  /* 0x0000001706067c20 */ /* 0x000fc80008400000 */
[----:B---3--:R-:W-:-:S05]  /*14d40*/  FFMA R6, R7, UR22, R6 ;  /* 0x0000001607067c23 */ /* 0x008fca0008000006 */
[----:B------:R-:W-:Y:S02]  /*14d50*/  F2FP.SATFINITE.E5M2.F32.PACK_AB_MERGE_C R7, RZ, R6, RZ ;  /* 0x00000006ff07723e */ /* 0x000fe400048060ff */
[----:B------:R-:W-:-:S03]  /*14d60*/  PRMT R6, RZ, 0x7610, R6 ;  /* 0x00007610ff067816 */ /* 0x000fc60000000006 */
[----:B------:R0:W-:Y:S01]  /*14d70*/  @!P2 STG.E.U8 desc[UR20][R24.64+0xd1], R7 ;  /* 0x0000d1071800a986 */ /* 0x0001e2000c101114 */
[----:B------:R-:W-:Y:S05]  /*14d80*/  @P3 BRA `(.L_x_257) ;  /* 0x0000000000043947 */ /* 0x000fea0003800000 */
[----:B------:R3:W5:Y:S02]  /*14d90*/  LDG.E.U8 R6, desc[UR20][R30.64+0xd8] ;  /* 0x0000d8141e067981 */ /* 0x000764000c1e1100 */
.L_x_257:
[----:B------:R-:W-:Y:S05]  /*14da0*/  BSYNC B1 ;  /* 0x0000000000017941 */ /* 0x000fea0003800000 */
.L_x_256:
        /* <DEDUP_REMOVED lines=13> */
.L_x_259:
[----:B------:R-:W-:Y:S05]  /*14e80*/  BSYNC B1 ;  /* 0x0000000000017941 */ /* 0x000fea0003800000 */
.L_x_258:
        /* <DEDUP_REMOVED lines=13> */
.L_x_261:
[----:B------:R-:W-:Y:S05]  /*14f60*/  BSYNC B1 ;  /* 0x0000000000017941 */ /* 0x000fea0003800000 */
.L_x_260:
        /* <DEDUP_REMOVED lines=13> */
.L_x_263:
[----:B------:R-:W-:Y:S05]  /*15040*/  BSYNC B1 ;  /* 0x0000000000017941 */ /* 0x000fea0003800000 */
.L_x_262:
        /* <DEDUP_REMOVED lines=13> */
.L_x_265:
[----:B------:R-:W-:Y:S05]  /*15120*/  BSYNC B1 ;  /* 0x0000000000017941 */ /* 0x000fea0003800000 */
.L_x_264:
        /* <DEDUP_REMOVED lines=13> */
.L_x_267:
[----:B------:R-:W-:Y:S05]  /*15200*/  BSYNC B1 ;  /* 0x0000000000017941 */ /* 0x000fea0003800000 */
.L_x_266:
        /* <DEDUP_REMOVED lines=13> */
.L_x_269:
[----:B------:R-:W-:Y:S05]  /*152e0*/  BSYNC B1 ;  /* 0x0000000000017941 */ /* 0x000fea0003800000 */
.L_x_268:
        /* <DEDUP_REMOVED lines=13> */
.L_x_271:
[----:B------:R-:W-:Y:S05]  /*153c0*/  BSYNC B1 ;  /* 0x0000000000017941 */ /* 0x000fea0003800000 */
.L_x_270:
        /* <DEDUP_REMOVED lines=13> */
.L_x_273:
[----:B------:R-:W-:Y:S05]  /*154a0*/  BSYNC B1 ;  /* 0x0000000000017941 */ /* 0x000fea0003800000 */
.L_x_272:
        /* <DEDUP_REMOVED lines=13> */
.L_x_275:
[----:B------:R-:W-:Y:S05]  /*15580*/  BSYNC B1 ;  /* 0x0000000000017941 */ /* 0x000fea0003800000 */
.L_x_274:
        /* <DEDUP_REMOVED lines=13> */
.L_x_277:
[----:B------:R-:W-:Y:S05]  /*15660*/  BSYNC B1 ;  /* 0x0000000000017941 */ /* 0x000fea0003800000 */
.L_x_276:
        /* <DEDUP_REMOVED lines=13> */
.L_x_279:
[----:B------:R-:W-:Y:S05]  /*15740*/  BSYNC B1 ;  /* 0x0000000000017941 */ /* 0x000fea0003800000 */
.L_x_278:
        /* <DEDUP_REMOVED lines=13> */
.L_x_281:
[----:B------:R-:W-:Y:S05]  /*15820*/  BSYNC B1 ;  /* 0x0000000000017941 */ /* 0x000fea0003800000 */
.L_x_280:
        /* <DEDUP_REMOVED lines=13> */
.L_x_283:
[----:B------:R-:W-:Y:S05]  /*15900*/  BSYNC B1 ;  /* 0x0000000000017941 */ /* 0x000fea0003800000 */
.L_x_282:
        /* <DEDUP_REMOVED lines=13> */
.L_x_285:
[----:B------:R-:W-:Y:S05]  /*159e0*/  BSYNC B1 ;  /* 0x0000000000017941 */ /* 0x000fea0003800000 */
.L_x_284:
        /* <DEDUP_REMOVED lines=13> */
.L_x_287:
[----:B------:R-:W-:Y:S05]  /*15ac0*/  BSYNC B1 ;  /* 0x0000000000017941 */ /* 0x000fea0003800000 */
.L_x_286:
        /* <DEDUP_REMOVED lines=13> */
.L_x_289:
[----:B------:R-:W-:Y:S05]  /*15ba0*/  BSYNC B1 ;  /* 0x0000000000017941 */ /* 0x000fea0003800000 */
.L_x_288:
        /* <DEDUP_REMOVED lines=13> */
.L_x_291:
[----:B------:R-:W-:Y:S05]  /*15c80*/  BSYNC B1 ;  /* 0x0000000000017941 */ /* 0x000fea0003800000 */
.L_x_290:
        /* <DEDUP_REMOVED lines=13> */
.L_x_293:
[----:B------:R-:W-:Y:S05]  /*15d60*/  BSYNC B1 ;  /* 0x0000000000017941 */ /* 0x000fea0003800000 */
.L_x_292:
[----:B0-----:R-:W2:Y:S01]  /*15d70*/  LDL.LU R3, [R1+0x250] ;  /* 0x0002500001037983 */ /* 0x001ea20000300800 */
[----:B-----5:R-:W-:Y:S01]  /*15d80*/  LOP3.LUT R6, R6, 0xff, RZ, 0xc0, !PT ;  /* 0x000000ff06067812 */ /* 0x020fe200078ec0ff */
[----:B------:R-:W-:Y:S01]  /*15d90*/  BSSY B1, `(.L_x_294) ;  /* 0x000000b000017945 */ /* 0x000fe20003800000 */
[----:B------:R-:W-:Y:S02]  /*15da0*/  ISETP.LT.OR P1, PT, R0, 0xfa, !P1 ;  /* 0x000000fa0000780c */ /* 0x000fe40004f21670 */
[----:B------:R-:W-:Y:S02]  /*15db0*/  F2FP.F16.E5M2.UNPACK_B R6, R6 ;  /* 0x00000006ff06723e */ /* 0x000fe400020004ff */
[----:B------:R-:W-:-:S03]  /*15dc0*/  PRMT R2, RZ, 0x7610, R2 ;  /* 0x00007610ff027816 */ /* 0x000fc60000000002 */
[----:B------:R-:W-:-:S05]  /*15dd0*/  HADD2.F32 R6, -RZ, R6.H0_H0 ;  /* 0x20000006ff067230 */ /* 0x000fca0000004100 */
[----:B------:R-:W-:-:S04]  /*15de0*/  FMUL R6, R6, UR23 ;  /* 0x0000001706067c20 */ /* 0x000fc80008400000 */
[----:B--2---:R-:W-:-:S05]  /*15df0*/  FFMA R6, R3, UR22, R6 ;  /* 0x0000001603067c23 */ /* 0x004fca0008000006 */
[----:B------:R-:W-:-:S05]  /*15e00*/  F2FP.SATFINITE.E5M2.F32.PACK_AB_MERGE_C R3, RZ, R6, RZ ;  /* 0x00000006ff03723e */ /* 0x000fca00048060ff */
[----:B------:R0:W-:Y:S01]  /*15e10*/  @!P2 STG.E.U8 desc[UR20][R24.64+0xf8], R3 ;  /* 0x0000f8031800a986 */ /* 0x0001e2000c101114 */
[----:B------:R-:W-:Y:S05]  /*15e20*/  @P1 BRA `(.L_x_295) ;  /* 0x0000000000041947 */ /* 0x000fea0003800000 */
[----:B------:R2:W5:Y:S02]  /*15e30*/  LDG.E.U8 R2, desc[UR20][R4.64+0xf9] ;  /* 0x0000f91404027981 */ /* 0x000564000c1e1100 */
.L_x_295:
[----:B------:R-:W-:Y:S05]  /*15e40*/  BSYNC B1 ;  /* 0x0000000000017941 */ /* 0x000fea0003800000 */
.L_x_294:
[----:B------:R-:W2:Y:S01]  /*15e50*/  LDL.LU R7, [R1+0x254] ;  /* 0x0002540001077983 */ /* 0x000ea20000300800 */
[----:B-----5:R-:W-:Y:S01]  /*15e60*/  LOP3.LUT R2, R2, 0xff, RZ, 0xc0, !PT ;  /* 0x000000ff02027812 */ /* 0x020fe200078ec0ff */
[----:B------:R-:W-:Y:S01]  /*15e70*/  BSSY B1, `(.L_x_296) ;  /* 0x0000013000017945 */ /* 0x000fe20003800000 */
[----:B--234-:R-:W-:Y:S02]  /*15e80*/  IADD3 R5, P0, R33, 0x80, RZ ;  /* 0x0000008021057810 */ /* 0x01cfe40007f1e0ff */
[----:B------:R-:W-:-:S03]  /*15e90*/  F2FP.F16.E5M2.UNPACK_B R2, R2 ;  /* 0x00000002ff02723e */ /* 0x000fc600020004ff */
[----:B0-----:R-:W-:Y:S01]  /*15ea0*/  IMAD.X R3, RZ, RZ, R35, P0 ;  /* 0x000000ffff037224 */ /* 0x001fe200000e0623 */
[----:B------:R-:W-:Y:S01]  /*15eb0*/  ISETP.GE.AND P0, PT, R32, 0x81, PT ;  /* 0x000000812000780c */ /* 0x000fe20003f06270 */
[----:B------:R-:W-:Y:S02]  /*15ec0*/  HADD2.F32 R2, -RZ, R2.H0_H0 ;  /* 0x20000002ff027230 */ /* 0x000fe40000004100 */
[----:B------:R-:W-:Y:S01]  /*15ed0*/  IMAD R6, R3, UR6, RZ ;  /* 0x0000000603067c24 */ /* 0x000fe2000f8e02ff */
[----:B------:R-:W-:Y:S02]  /*15ee0*/  ISETP.LT.OR P3, PT, R0, 0x1, !P0 ;  /* 0x000000010000780c */ /* 0x000fe40004761670 */
[----:B------:R-:W-:Y:S01]  /*15ef0*/  FMUL R4, R2, UR23 ;  /* 0x0000001702047c20 */ /* 0x000fe20008400000 */
[----:B------:R-:W-:-:S04]  /*15f00*/  IMAD.WIDE.U32 R2, R5, UR6, R36 ;  /* 0x0000000605027c25 */ /* 0x000fc8000f8e0024 */
[----:B------:R-:W-:Y:S01]  /*15f10*/  IMAD R5, R5, UR7, R6 ;  /* 0x0000000705057c24 */ /* 0x000fe2000f8e0206 */
[----:B------:R-:W-:-:S04]  /*15f20*/  IADD3 R2, P2, R2, UR10, RZ ;  /* 0x0000000a02027c10 */ /* 0x000fc8000ff5e0ff */
[----:B------:R-:W-:Y:S01]  /*15f30*/  IADD3.X R3, R3, UR11, R5, P2, !PT ;  /* 0x0000000b03037c10 */ /* 0x000fe200097fe405 */
[----:B------:R-:W-:-:S05]  /*15f40*/  FFMA R4, R7, UR22, R4 ;  /* 0x0000001607047c23 */ /* 0x000fca0008000004 */
[----:B------:R-:W-:Y:S02]  /*15f50*/  F2FP.SATFINITE.E5M2.F32.PACK_AB_MERGE_C R7, RZ, R4, RZ ;  /* 0x00000004ff07723e */ /* 0x000fe400048060ff */
[----:B------:R-:W-:-:S03]  /*15f60*/  PRMT R4, RZ, 0x7610, R4 ;  /* 0x00007610ff047816 */ /* 0x000fc60000000004 */
[----:B------:R0:W-:Y:S01]  /*15f70*/  @!P1 STG.E.U8 desc[UR20][R24.64+0xf9], R7 ;  /* 0x0000f90718009986 */ /* 0x0001e2000c101114 */
[----:B------:R-:W-:Y:S05]  /*15f80*/  @P3 BRA `(.L_x_297) ;  /* 0x0000000000043947 */ /* 0x000fea0003800000 */
[----:B------:R2:W5:Y:S02]  /*15f90*/  LDG.E.U8 R4, desc[UR20][R2.64] ;  /* 0x0000001402047981 */ /* 0x000564000c1e1100 */
.L_x_297:
[----:B------:R-:W-:Y:S05]  /*15fa0*/  BSYNC B1 ;  /* 0x0000000000017941 */ /* 0x000fea0003800000 */
.L_x_296:
[----:B------:R-:W3:Y:S01]  /*15fb0*/  LDL.LU R5, [R1+0x258] ;  /* 0x0002580001057983 */ /* 0x000ee20000300800 */
        /* <DEDUP_REMOVED lines=12> */
.L_x_299:
[----:B------:R-:W-:Y:S05]  /*16080*/  BSYNC B1 ;  /* 0x0000000000017941 */ /* 0x000fea0003800000 */
.L_x_298:
[----:B---3--:R-:W3:Y:S01]  /*16090*/  LDL.LU R5, [R1+0x25c] ;  /* 0x00025c0001057983 */ /* 0x008ee20000300800 */
[----:B-----5:R-:W-:Y:S01]  /*160a0*/  LOP3.LUT R4, R4, 0xff, RZ, 0xc0, !PT ;  /* 0x000000ff04047812 */ /* 0x020fe200078ec0ff */
[----:B------:R-:W-:Y:S01]  /*160b0*/  BSSY B1, `(.L_x_300) ;  /* 0x0000013000017945 */ /* 0x000fe20003800000 */
[----:B------:R-:W-:Y:S02]  /*160c0*/  IADD3 R33, P1, R33, 0x88, RZ ;  /* 0x0000008821217810 */ /* 0x000fe40007f3e0ff */
[----:B------:R-:W-:Y:S02]  /*160d0*/  F2FP.F16.E5M2.UNPACK_B R4, R4 ;  /* 0x00000004ff04723e */ /* 0x000fe400020004ff */
[----:B------:R-:W-:Y:S01]  /*160e0*/  PRMT R6, RZ, 0x7610, R6 ;  /* 0x00007610ff067816 */ /* 0x000fe20000000006 */
[----:B------:R-:W-:Y:S01]  /*160f0*/  IMAD.X R34, RZ, RZ, R35, P1 ;  /* 0x000000ffff227224 */ /* 0x000fe200008e0623 */
[----:B------:R-:W-:Y:S01]  /*16100*/  ISETP.GE.AND P1, PT, R32, 0x89, PT ;  /* 0x000000892000780c */ /* 0x000fe20003f26270 */
[----:B------:R-:W-:-:S02]  /*16110*/  HADD2.F32 R4, -RZ, R4.H0_H0 ;  /* 0x20000004ff047230 */ /* 0x000fc40000004100 */
[----:B------:R-:W-:Y:S01]  /*16120*/  IMAD R34, R34, UR6, RZ ;  /* 0x0000000622227c24 */ /* 0x000fe2000f8e02ff */
[----:B------:R-:W-:Y:S01]  /*16130*/  ISETP.LT.OR P5, PT, R0, 0x1, !P1 ;  /* 0x000000010000780c */ /* 0x000fe20004fa1670 */
[----:B------:R-:W-:-:S04]  /*16140*/  IMAD.WIDE.U32 R36, R33, UR6, R36 ;  /* 0x0000000621247c25 */ /* 0x000fc8000f8e0024 */
[----:B------:R-:W-:Y:S01]  /*16150*/  FMUL R4, R4, UR23 ;  /* 0x0000001704047c20 */ /* 0x000fe20008400000 */
[----:B------:R-:W-:-:S03]  /*16160*/  IMAD R33, R33, UR7, R34 ;  /* 0x0000000721217c24 */ /* 0x000fc6000f8e0222 */
[----:B---3--:R-:W-:Y:S01]  /*16170*/  FFMA R5, R5, UR22, R4 ;  /* 0x0000001605057c23 */ /* 0x008fe20008000004 */
[----:B------:R-:W-:-:S04]  /*16180*/  IADD3 R4, P3, R36, UR10, RZ ;  /* 0x0000000a24047c10 */ /* 0x000fc8000ff7e0ff */
[----:B0-----:R-:W-:Y:S02]  /*16190*/  F2FP.SATFINITE.E5M2.F32.PACK_AB_MERGE_C R7, RZ, R5, RZ ;  /* 0x00000005ff07723e */ /* 0x001fe400048060ff */
[----:B------:R-:W-:-:S03]  /*161a0*/  IADD3.X R5, R37, UR11, R33, P3, !PT ;  /* 0x0000000b25057c10 */ /* 0x000fc60009ffe421 */
[----:B------:R0:W-:Y:S01]  /*161b0*/  @!P2 STG.E.U8 desc[UR20][R28.64+0x1], R7 ;  /* 0x000001071c00a986 */ /* 0x0001e2000c101114 */
[----:B------:R-:W-:Y:S05]  /*161c0*/  @P5 BRA `(.L_x_301) ;  /* 0x0000000000045947 */ /* 0x000fea0003800000 */
[----:B------:R3:W5:Y:S02]  /*161d0*/  LDG.E.U8 R6, desc[UR20][R4.64] ;  /* 0x0000001404067981 */ /* 0x000764000c1e1100 */
.L_x_301:
[----:B------:R-:W-:Y:S05]  /*161e0*/  BSYNC B1 ;  /* 0x0000000000017941 */ /* 0x000fea0003800000 */
.L_x_300:
        /* <DEDUP_REMOVED lines=13> */
.L_x_303:
[----:B------:R-:W-:Y:S05]  /*162c0*/  BSYNC B1 ;  /* 0x0000000000017941 */ /* 0x000fea0003800000 */
.L_x_302:
        /* <DEDUP_REMOVED lines=13> */
.L_x_305:
[----:B------:R-:W-:Y:S05]  /*163a0*/  BSYNC B1 ;  /* 0x0000000000017941 */ /* 0x000fea0003800000 */
.L_x_304:
        /* <DEDUP_REMOVED lines=13> */
.L_x_307:
[----:B------:R-:W-:Y:S05]  /*16480*/  BSYNC B1 ;  /* 0x0000000000017941 */ /* 0x000fea0003800000 */
.L_x_306:
        /* <DEDUP_REMOVED lines=13> */
.L_x_309:
[----:B------:R-:W-:Y:S05]  /*16560*/  BSYNC B1 ;  /* 0x0000000000017941 */ /* 0x000fea0003800000 */
.L_x_308:
        /* <DEDUP_REMOVED lines=13> */
.L_x_311:
[----:B------:R-:W-:Y:S05]  /*16640*/  BSYNC B1 ;  /* 0x0000000000017941 */ /* 0x000fea0003800000 */
.L_x_310:
        /* <DEDUP_REMOVED lines=13> */
.L_x_313:
[----:B------:R-:W-:Y:S05]  /*16720*/  BSYNC B1 ;  /* 0x0000000000017941 */ /* 0x000fea0003800000 */
.L_x_312:
        /* <DEDUP_REMOVED lines=13> */
.L_x_315:
[----:B------:R-:W-:Y:S05]  /*16800*/  BSYNC B1 ;  /* 0x0000000000017941 */ /* 0x000fea0003800000 */
.L_x_314:
        /* <DEDUP_REMOVED lines=13> */
.L_x_317:
[----:B------:R-:W-:Y:S05]  /*168e0*/  BSYNC B1 ;  /* 0x0000000000017941 */ /* 0x000fea0003800000 */
.L_x_316:
        /* <DEDUP_REMOVED lines=13> */
.L_x_319:
[----:B------:R-:W-:Y:S05]  /*169c0*/  BSYNC B1 ;  /* 0x0000000000017941 */ /* 0x000fea0003800000 */
.L_x_318:
        /* <DEDUP_REMOVED lines=13> */
.L_x_321:
[----:B------:R-:W-:Y:S05]  /*16aa0*/  BSYNC B1 ;  /* 0x0000000000017941 */ /* 0x000fea0003800000 */
.L_x_320:
        /* <DEDUP_REMOVED lines=13> */
.L_x_323:
[----:B------:R-:W-:Y:S05]  /*16b80*/  BSYNC B1 ;  /* 0x0000000000017941 */ /* 0x000fea0003800000 */
.L_x_322:
        /* <DEDUP_REMOVED lines=13> */
.L_x_325:
[----:B------:R-:W-:Y:S05]  /*16c60*/  BSYNC B1 ;  /* 0x0000000000017941 */ /* 0x000fea0003800000 */
.L_x_324:
        /* <DEDUP_REMOVED lines=13> */
.L_x_327:
[----:B------:R-:W-:Y:S05]  /*16d40*/  BSYNC B1 ;  /* 0x0000000000017941 */ /* 0x000fea0003800000 */
.L_x_326:
        /* <DEDUP_REMOVED lines=13> */
.L_x_329:
[----:B------:R-:W-:Y:S05]  /*16e20*/  BSYNC B1 ;  /* 0x0000000000017941 */ /* 0x000fea0003800000 */
.L_x_328:
        /* <DEDUP_REMOVED lines=13> */
.L_x_331:
[----:B------:R-:W-:Y:S05]  /*16f00*/  BSYNC B1 ;  /* 0x0000000000017941 */ /* 0x000fea0003800000 */
.L_x_330:
        /* <DEDUP_REMOVED lines=13> */
.L_x_333:
[----:B------:R-:W-:Y:S05]  /*16fe0*/  BSYNC B1 ;  /* 0x0000000000017941 */ /* 0x000fea0003800000 */
.L_x_332:
        /* <DEDUP_REMOVED lines=13> */
.L_x_335:
[----:B------:R-:W-:Y:S05]  /*170c0*/  BSYNC B1 ;  /* 0x0000000000017941 */ /* 0x000fea0003800000 */
.L_x_334:
        /* <DEDUP_REMOVED lines=13> */
.L_x_337:
[----:B------:R-:W-:Y:S05]  /*171a0*/  BSYNC B1 ;  /* 0x0000000000017941 */ /* 0x000fea0003800000 */
.L_x_336:
        /* <DEDUP_REMOVED lines=13> */
.L_x_339:
[----:B------:R-:W-:Y:S05]  /*17280*/  BSYNC B1 ;  /* 0x0000000000017941 */ /* 0x000fea0003800000 */
.L_x_338:
        /* <DEDUP_REMOVED lines=13> */
.L_x_341:
[----:B------:R-:W-:Y:S05]  /*17360*/  BSYNC B1 ;  /* 0x0000000000017941 */ /* 0x000fea0003800000 */
.L_x_340:
        /* <DEDUP_REMOVED lines=13> */
.L_x_343:
[----:B------:R-:W-:Y:S05]  /*17440*/  BSYNC B1 ;  /* 0x0000000000017941 */ /* 0x000fea0003800000 */
.L_x_342:
        /* <DEDUP_REMOVED lines=13> */
.L_x_345:
[----:B------:R-:W-:Y:S05]  /*17520*/  BSYNC B1 ;  /* 0x0000000000017941 */ /* 0x000fea0003800000 */
.L_x_344:
        /* <DEDUP_REMOVED lines=13> */
.L_x_347:
[----:B------:R-:W-:Y:S05]  /*17600*/  BSYNC B1 ;  /* 0x0000000000017941 */ /* 0x000fea0003800000 */
.L_x_346:
        /* <DEDUP_REMOVED lines=13> */
.L_x_349:
[----:B------:R-:W-:Y:S05]  /*176e0*/  BSYNC B1 ;  /* 0x0000000000017941 */ /* 0x000fea0003800000 */
.L_x_348:
        /* <DEDUP_REMOVED lines=13> */
.L_x_351:
[----:B------:R-:W-:Y:S05]  /*177c0*/  BSYNC B1 ;  /* 0x0000000000017941 */ /* 0x000fea0003800000 */
.L_x_350:
        /* <DEDUP_REMOVED lines=13> */
.L_x_353:
[----:B------:R-:W-:Y:S05]  /*178a0*/  BSYNC B1 ;  /* 0x0000000000017941 */ /* 0x000fea0003800000 */
.L_x_352:
        /* <DEDUP_REMOVED lines=13> */
.L_x_355:
[----:B------:R-:W-:Y:S05]  /*17980*/  BSYNC B1 ;  /* 0x0000000000017941 */ /* 0x000fea0003800000 */
.L_x_354:
        /* <DEDUP_REMOVED lines=13> */
.L_x_357:
[----:B------:R-:W-:Y:S05]  /*17a60*/  BSYNC B1 ;  /* 0x0000000000017941 */ /* 0x000fea0003800000 */
.L_x_356:
        /* <DEDUP_REMOVED lines=13> */
.L_x_359:
[----:B------:R-:W-:Y:S05]  /*17b40*/  BSYNC B1 ;  /* 0x0000000000017941 */ /* 0x000fea0003800000 */
.L_x_358:
        /* <DEDUP_REMOVED lines=13> */
.L_x_361:
[----:B------:R-:W-:Y:S05]  /*17c20*/  BSYNC B1 ;  /* 0x0000000000017941 */ /* 0x000fea0003800000 */
.L_x_360:
        /* <DEDUP_REMOVED lines=13> */
.L_x_363:
[----:B------:R-:W-:Y:S05]  /*17d00*/  BSYNC B1 ;  /* 0x0000000000017941 */ /* 0x000fea0003800000 */
.L_x_362:
        /* <DEDUP_REMOVED lines=13> */
.L_x_365:
[----:B------:R-:W-:Y:S05]  /*17de0*/  BSYNC B1 ;  /* 0x0000000000017941 */ /* 0x000fea0003800000 */
.L_x_364:
        /* <DEDUP_REMOVED lines=13> */
.L_x_367:
[----:B------:R-:W-:Y:S05]  /*17ec0*/  BSYNC B1 ;  /* 0x0000000000017941 */ /* 0x000fea0003800000 */
.L_x_366:
        /* <DEDUP_REMOVED lines=13> */
.L_x_369:
[----:B------:R-:W-:Y:S05]  /*17fa0*/  BSYNC B1 ;  /* 0x0000000000017941 */ /* 0x000fea0003800000 */
.L_x_368:
        /* <DEDUP_REMOVED lines=13> */
.L_x_371:
[----:B------:R-:W-:Y:S05]  /*18080*/  BSYNC B1 ;  /* 0x0000000000017941 */ /* 0x000fea0003800000 */
.L_x_370:
        /* <DEDUP_REMOVED lines=13> */
.L_x_373:
[----:B------:R-:W-:Y:S05]  /*18160*/  BSYNC B1 ;  /* 0x0000000000017941 */ /* 0x000fea0003800000 */
.L_x_372:
        /* <DEDUP_REMOVED lines=13> */
.L_x_375:
[----:B------:R-:W-:Y:S05]  /*18240*/  BSYNC B1 ;  /* 0x0000000000017941 */ /* 0x000fea0003800000 */
.L_x_374:
        /* <DEDUP_REMOVED lines=13> */
.L_x_377:
[----:B------:R-:W-:Y:S05]  /*18320*/  BSYNC B1 ;  /* 0x0000000000017941 */ /* 0x000fea0003800000 */
.L_x_376:
        /* <DEDUP_REMOVED lines=13> */
.L_x_379:
[----:B------:R-:W-:Y:S05]  /*18400*/  BSYNC B1 ;  /* 0x0000000000017941 */ /* 0x000fea0003800000 */
.L_x_378:
        /* <DEDUP_REMOVED lines=13> */
.L_x_381:
[----:B------:R-:W-:Y:S05]  /*184e0*/  BSYNC B1 ;  /* 0x0000000000017941 */ /* 0x000fea0003800000 */
.L_x_380:
        /* <DEDUP_REMOVED lines=13> */
.L_x_383:
[----:B------:R-:W-:Y:S05]  /*185c0*/  BSYNC B1 ;  /* 0x0000000000017941 */ /* 0x000fea0003800000 */
.L_x_382:
        /* <DEDUP_REMOVED lines=13> */
.L_x_385:
[----:B------:R-:W-:Y:S05]  /*186a0*/  BSYNC B1 ;  /* 0x0000000000017941 */ /* 0x000fea0003800000 */
.L_x_384:
        /* <DEDUP_REMOVED lines=13> */
.L_x_387:
[----:B------:R-:W-:Y:S05]  /*18780*/  BSYNC B1 ;  /* 0x0000000000017941 */ /* 0x000fea0003800000 */
.L_x_386:
        /* <DEDUP_REMOVED lines=13> */
.L_x_389:
[----:B------:R-:W-:Y:S05]  /*18860*/  BSYNC B1 ;  /* 0x0000000000017941 */ /* 0x000fea0003800000 */
.L_x_388:
        /* <DEDUP_REMOVED lines=13> */
.L_x_391:
[----:B------:R-:W-:Y:S05]  /*18940*/  BSYNC B1 ;  /* 0x0000000000017941 */ /* 0x000fea0003800000 */
.L_x_390:
        /* <DEDUP_REMOVED lines=13> */
.L_x_393:
[----:B------:R-:W-:Y:S05]  /*18a20*/  BSYNC B1 ;  /* 0x0000000000017941 */ /* 0x000fea0003800000 */
.L_x_392:
        /* <DEDUP_REMOVED lines=13> */
.L_x_395:
[----:B------:R-:W-:Y:S05]  /*18b00*/  BSYNC B1 ;  /* 0x0000000000017941 */ /* 0x000fea0003800000 */
.L_x_394:
        /* <DEDUP_REMOVED lines=13> */
.L_x_397:
[----:B------:R-:W-:Y:S05]  /*18be0*/  BSYNC B1 ;  /* 0x0000000000017941 */ /* 0x000fea0003800000 */
.L_x_396:
        /* <DEDUP_REMOVED lines=13> */
.L_x_399:
[----:B------:R-:W-:Y:S05]  /*18cc0*/  BSYNC B1 ;  /* 0x0000000000017941 */ /* 0x000fea0003800000 */
.L_x_398:
        /* <DEDUP_REMOVED lines=13> */
.L_x_401:
[----:B------:R-:W-:Y:S05]  /*18da0*/  BSYNC B1 ;  /* 0x0000000000017941 */ /* 0x000fea0003800000 */
.L_x_400:
        /* <DEDUP_REMOVED lines=13> */
.L_x_403:
[----:B------:R-:W-:Y:S05]  /*18e80*/  BSYNC B1 ;  /* 0x0000000000017941 */ /* 0x000fea0003800000 */
.L_x_402:
        /* <DEDUP_REMOVED lines=13> */
.L_x_405:
[----:B------:R-:W-:Y:S05]  /*18f60*/  BSYNC B1 ;  /* 0x0000000000017941 */ /* 0x000fea0003800000 */
.L_x_404:
        /* <DEDUP_REMOVED lines=13> */
.L_x_407:
[----:B------:R-:W-:Y:S05]  /*19040*/  BSYNC B1 ;  /* 0x0000000000017941 */ /* 0x000fea0003800000 */
.L_x_406:
        /* <DEDUP_REMOVED lines=13> */
.L_x_409:
[----:B------:R-:W-:Y:S05]  /*19120*/  BSYNC B1 ;  /* 0x0000000000017941 */ /* 0x000fea0003800000 */
.L_x_408:
        /* <DEDUP_REMOVED lines=13> */
.L_x_411:
[----:B------:R-:W-:Y:S05]  /*19200*/  BSYNC B1 ;  /* 0x0000000000017941 */ /* 0x000fea0003800000 */
.L_x_410:
        /* <DEDUP_REMOVED lines=13> */
.L_x_413:
[----:B------:R-:W-:Y:S05]  /*192e0*/  BSYNC B1 ;  /* 0x0000000000017941 */ /* 0x000fea0003800000 */
.L_x_412:
        /* <DEDUP_REMOVED lines=13> */
.L_x_415:
[----:B------:R-:W-:Y:S05]  /*193c0*/  BSYNC B1 ;  /* 0x0000000000017941 */ /* 0x000fea0003800000 */
.L_x_414:
        /* <DEDUP_REMOVED lines=13> */
.L_x_417:
[----:B------:R-:W-:Y:S05]  /*194a0*/  BSYNC B1 ;  /* 0x0000000000017941 */ /* 0x000fea0003800000 */
.L_x_416:
        /* <DEDUP_REMOVED lines=13> */
.L_x_419:
[----:B------:R-:W-:Y:S05]  /*19580*/  BSYNC B1 ;  /* 0x0000000000017941 */ /* 0x000fea0003800000 */
.L_x_418:
        /* <DEDUP_REMOVED lines=13> */
.L_x_421:
[----:B------:R-:W-:Y:S05]  /*19660*/  BSYNC B1 ;  /* 0x0000000000017941 */ /* 0x000fea0003800000 */
.L_x_420:
        /* <DEDUP_REMOVED lines=13> */
.L_x_423:
[----:B------:R-:W-:Y:S05]  /*19740*/  BSYNC B1 ;  /* 0x0000000000017941 */ /* 0x000fea0003800000 */
.L_x_422:
        /* <DEDUP_REMOVED lines=13> */
.L_x_425:
[----:B------:R-:W-:Y:S05]  /*19820*/  BSYNC B1 ;  /* 0x0000000000017941 */ /* 0x000fea0003800000 */
.L_x_424:
        /* <DEDUP_REMOVED lines=13> */
.L_x_427:
[----:B------:R-:W-:Y:S05]  /*19900*/  BSYNC B1 ;  /* 0x0000000000017941 */ /* 0x000fea0003800000 */
.L_x_426:
        /* <DEDUP_REMOVED lines=13> */
.L_x_429:
[----:B------:R-:W-:Y:S05]  /*199e0*/  BSYNC B1 ;  /* 0x0000000000017941 */ /* 0x000fea0003800000 */
.L_x_428:
        /* <DEDUP_REMOVED lines=13> */
.L_x_431:
[----:B------:R-:W-:Y:S05]  /*19ac0*/  BSYNC B1 ;  /* 0x0000000000017941 */ /* 0x000fea0003800000 */
.L_x_430:
        /* <DEDUP_REMOVED lines=13> */
.L_x_433:
[----:B------:R-:W-:Y:S05]  /*19ba0*/  BSYNC B1 ;  /* 0x0000000000017941 */ /* 0x000fea0003800000 */
.L_x_432:
        /* <DEDUP_REMOVED lines=13> */
.L_x_435:
[----:B------:R-:W-:Y:S05]  /*19c80*/  BSYNC B1 ;  /* 0x0000000000017941 */ /* 0x000fea0003800000 */
.L_x_434:
        /* <DEDUP_REMOVED lines=13> */
.L_x_437:
[----:B------:R-:W-:Y:S05]  /*19d60*/  BSYNC B1 ;  /* 0x0000000000017941 */ /* 0x000fea0003800000 */
.L_x_436:
        /* <DEDUP_REMOVED lines=13> */
.L_x_439:
[----:B------:R-:W-:Y:S05]  /*19e40*/  BSYNC B1 ;  /* 0x0000000000017941 */ /* 0x000fea0003800000 */
.L_x_438:
        /* <DEDUP_REMOVED lines=13> */
.L_x_441:
[----:B------:R-:W-:Y:S05]  /*19f20*/  BSYNC B1 ;  /* 0x0000000000017941 */ /* 0x000fea0003800000 */
.L_x_440:
        /* <DEDUP_REMOVED lines=13> */
.L_x_443:
[----:B------:R-:W-:Y:S05]  /*1a000*/  BSYNC B1 ;  /* 0x0000000000017941 */ /* 0x000fea0003800000 */
.L_x_442:
        /* <DEDUP_REMOVED lines=13> */
.L_x_445:
[----:B------:R-:W-:Y:S05]  /*1a0e0*/  BSYNC B1 ;  /* 0x0000000000017941 */ /* 0x000fea0003800000 */
.L_x_444:
        /* <DEDUP_REMOVED lines=13> */
.L_x_447:
[----:B------:R-:W-:Y:S05]  /*1a1c0*/  BSYNC B1 ;  /* 0x0000000000017941 */ /* 0x000fea0003800000 */
.L_x_446:
        /* <DEDUP_REMOVED lines=13> */
.L_x_449:
[----:B------:R-:W-:Y:S05]  /*1a2a0*/  BSYNC B1 ;  /* 0x0000000000017941 */ /* 0x000fea0003800000 */
.L_x_448:
        /* <DEDUP_REMOVED lines=13> */
.L_x_451:
[----:B------:R-:W-:Y:S05]  /*1a380*/  BSYNC B1 ;  /* 0x0000000000017941 */ /* 0x000fea0003800000 */
.L_x_450:
        /* <DEDUP_REMOVED lines=13> */
.L_x_453:
[----:B------:R-:W-:Y:S05]  /*1a460*/  BSYNC B1 ;  /* 0x0000000000017941 */ /* 0x000fea0003800000 */
.L_x_452:
        /* <DEDUP_REMOVED lines=13> */
.L_x_455:
[----:B------:R-:W-:Y:S05]  /*1a540*/  BSYNC B1 ;  /* 0x0000000000017941 */ /* 0x000fea0003800000 */
.L_x_454:
        /* <DEDUP_REMOVED lines=13> */
.L_x_457:
[----:B------:R-:W-:Y:S05]  /*1a620*/  BSYNC B1 ;  /* 0x0000000000017941 */ /* 0x000fea0003800000 */
.L_x_456:
        /* <DEDUP_REMOVED lines=13> */
.L_x_459:
[----:B------:R-:W-:Y:S05]  /*1a700*/  BSYNC B1 ;  /* 0x0000000000017941 */ /* 0x000fea0003800000 */
.L_x_458:
        /* <DEDUP_REMOVED lines=13> */
.L_x_461:
[----:B------:R-:W-:Y:S05]  /*1a7e0*/  BSYNC B1 ;  /* 0x0000000000017941 */ /* 0x000fea0003800000 */
.L_x_460:
        /* <DEDUP_REMOVED lines=13> */
.L_x_463:
[----:B------:R-:W-:Y:S05]  /*1a8c0*/  BSYNC B1 ;  /* 0x0000000000017941 */ /* 0x000fea0003800000 */
.L_x_462:
        /* <DEDUP_REMOVED lines=13> */
.L_x_465:
[----:B------:R-:W-:Y:S05]  /*1a9a0*/  BSYNC B1 ;  /* 0x0000000000017941 */ /* 0x000fea0003800000 */
.L_x_464:
        /* <DEDUP_REMOVED lines=13> */
.L_x_467:
[----:B------:R-:W-:Y:S05]  /*1aa80*/  BSYNC B1 ;  /* 0x0000000000017941 */ /* 0x000fea0003800000 */
.L_x_466:
        /* <DEDUP_REMOVED lines=13> */
.L_x_469:
[----:B------:R-:W-:Y:S05]  /*1ab60*/  BSYNC B1 ;  /* 0x0000000000017941 */ /* 0x000fea0003800000 */
.L_x_468:
        /* <DEDUP_REMOVED lines=13> */
.L_x_471:
[----:B------:R-:W-:Y:S05]  /*1ac40*/  BSYNC B1 ;  /* 0x0000000000017941 */ /* 0x000fea0003800000 */
.L_x_470:
        /* <DEDUP_REMOVED lines=13> */
.L_x_473:
[----:B------:R-:W-:Y:S05]  /*1ad20*/  BSYNC B1 ;  /* 0x0000000000017941 */ /* 0x000fea0003800000 */
.L_x_472:
        /* <DEDUP_REMOVED lines=13> */
.L_x_475:
[----:B------:R-:W-:Y:S05]  /*1ae00*/  BSYNC B1 ;  /* 0x0000000000017941 */ /* 0x000fea0003800000 */
.L_x_474:
        /* <DEDUP_REMOVED lines=13> */
.L_x_477:
[----:B------:R-:W-:Y:S05]  /*1aee0*/  BSYNC B1 ;  /* 0x0000000000017941 */ /* 0x000fea0003800000 */
.L_x_476:
        /* <DEDUP_REMOVED lines=13> */
.L_x_479:
[----:B------:R-:W-:Y:S05]  /*1afc0*/  BSYNC B1 ;  /* 0x0000000000017941 */ /* 0x000fea0003800000 */
.L_x_478:
        /* <DEDUP_REMOVED lines=13> */
.L_x_481:
[----:B------:R-:W-:Y:S05]  /*1b0a0*/  BSYNC B1 ;  /* 0x0000000000017941 */ /* 0x000fea0003800000 */
.L_x_480:
        /* <DEDUP_REMOVED lines=13> */
.L_x_483:
[----:B------:R-:W-:Y:S05]  /*1b180*/  BSYNC B1 ;  /* 0x0000000000017941 */ /* 0x000fea0003800000 */
.L_x_482:
        /* <DEDUP_REMOVED lines=13> */
.L_x_485:
[----:B------:R-:W-:Y:S05]  /*1b260*/  BSYNC B1 ;  /* 0x0000000000017941 */ /* 0x000fea0003800000 */
.L_x_484:
        /* <DEDUP_REMOVED lines=13> */
.L_x_487:
[----:B------:R-:W-:Y:S05]  /*1b340*/  BSYNC B1 ;  /* 0x0000000000017941 */ /* 0x000fea0003800000 */
.L_x_486:
        /* <DEDUP_REMOVED lines=13> */
.L_x_489:
[----:B------:R-:W-:Y:S05]  /*1b420*/  BSYNC B1 ;  /* 0x0000000000017941 */ /* 0x000fea0003800000 */
.L_x_488:
        /* <DEDUP_REMOVED lines=13> */
.L_x_491:
[----:B------:R-:W-:Y:S05]  /*1b500*/  BSYNC B1 ;  /* 0x0000000000017941 */ /* 0x000fea0003800000 */
.L_x_490:
        /* <DEDUP_REMOVED lines=13> */
.L_x_493:
[----:B------:R-:W-:Y:S05]  /*1b5e0*/  BSYNC B1 ;  /* 0x0000000000017941 */ /* 0x000fea0003800000 */
.L_x_492:
        /* <DEDUP_REMOVED lines=13> */
.L_x_495:
[----:B------:R-:W-:Y:S05]  /*1b6c0*/  BSYNC B1 ;  /* 0x0000000000017941 */ /* 0x000fea0003800000 */
.L_x_494:
        /* <DEDUP_REMOVED lines=13> */
.L_x_497:
[----:B------:R-:W-:Y:S05]  /*1b7a0*/  BSYNC B1 ;  /* 0x0000000000017941 */ /* 0x000fea0003800000 */
.L_x_496:
        /* <DEDUP_REMOVED lines=13> */
.L_x_499:
[----:B------:R-:W-:Y:S05]  /*1b880*/  BSYNC B1 ;  /* 0x0000000000017941 */ /* 0x000fea0003800000 */
.L_x_498:
        /* <DEDUP_REMOVED lines=13> */
.L_x_501:
[----:B------:R-:W-:Y:S05]  /*1b960*/  BSYNC B1 ;  /* 0x0000000000017941 */ /* 0x000fea0003800000 */
.L_x_500:
        /* <DEDUP_REMOVED lines=13> */
.L_x_503:
[----:B------:R-:W-:Y:S05]  /*1ba40*/  BSYNC B1 ;  /* 0x0000000000017941 */ /* 0x000fea0003800000 */
.L_x_502:
        /* <DEDUP_REMOVED lines=13> */
.L_x_505:
[----:B------:R-:W-:Y:S05]  /*1bb20*/  BSYNC B1 ;  /* 0x0000000000017941 */ /* 0x000fea0003800000 */
.L_x_504:
        /* <DEDUP_REMOVED lines=13> */
.L_x_507:
[----:B------:R-:W-:Y:S05]  /*1bc00*/  BSYNC B1 ;  /* 0x0000000000017941 */ /* 0x000fea0003800000 */
.L_x_506:
        /* <DEDUP_REMOVED lines=13> */
.L_x_509:
[----:B------:R-:W-:Y:S05]  /*1bce0*/  BSYNC B1 ;  /* 0x0000000000017941 */ /* 0x000fea0003800000 */
.L_x_508:
        /* <DEDUP_REMOVED lines=13> */
.L_x_511:
[----:B------:R-:W-:Y:S05]  /*1bdc0*/  BSYNC B1 ;  /* 0x0000000000017941 */ /* 0x000fea0003800000 */
.L_x_510:
        /* <DEDUP_REMOVED lines=13> */
.L_x_513:
[----:B------:R-:W-:Y:S05]  /*1bea0*/  BSYNC B1 ;  /* 0x0000000000017941 */ /* 0x000fea0003800000 */
.L_x_512:
        /* <DEDUP_REMOVED lines=13> */
.L_x_515:
[----:B------:R-:W-:Y:S05]  /*1bf80*/  BSYNC B1 ;  /* 0x0000000000017941 */ /* 0x000fea0003800000 */
.L_x_514:
        /* <DEDUP_REMOVED lines=13> */
.L_x_517:
[----:B------:R-:W-:Y:S05]  /*1c060*/  BSYNC B1 ;  /* 0x0000000000017941 */ /* 0x000fea0003800000 */
.L_x_516:
        /* <DEDUP_REMOVED lines=13> */
.L_x_519:
[----:B------:R-:W-:Y:S05]  /*1c140*/  BSYNC B1 ;  /* 0x0000000000017941 */ /* 0x000fea0003800000 */
.L_x_518:
        /* <DEDUP_REMOVED lines=13> */
.L_x_521:
[----:B------:R-:W-:Y:S05]  /*1c220*/  BSYNC B1 ;  /* 0x0000000000017941 */ /* 0x000fea0003800000 */
.L_x_520:
        /* <DEDUP_REMOVED lines=13> */
.L_x_523:
[----:B------:R-:W-:Y:S05]  /*1c300*/  BSYNC B1 ;  /* 0x0000000000017941 */ /* 0x000fea0003800000 */
.L_x_522:
        /* <DEDUP_REMOVED lines=13> */
.L_x_525:
[----:B------:R-:W-:Y:S05]  /*1c3e0*/  BSYNC B1 ;  /* 0x0000000000017941 */ /* 0x000fea0003800000 */
.L_x_524:
        /* <DEDUP_REMOVED lines=13> */
.L_x_527:
[----:B------:R-:W-:Y:S05]  /*1c4c0*/  BSYNC B1 ;  /* 0x0000000000017941 */ /* 0x000fea0003800000 */
.L_x_526:
        /* <DEDUP_REMOVED lines=13> */
.L_x_529:
[----:B------:R-:W-:Y:S05]  /*1c5a0*/  BSYNC B1 ;  /* 0x0000000000017941 */ /* 0x000fea0003800000 */
.L_x_528:
        /* <DEDUP_REMOVED lines=13> */
.L_x_531:
[----:B------:R-:W-:Y:S05]  /*1c680*/  BSYNC B1 ;  /* 0x0000000000017941 */ /* 0x000fea0003800000 */
.L_x_530:
        /* <DEDUP_REMOVED lines=13> */
.L_x_533:
[----:B------:R-:W-:Y:S05]  /*1c760*/  BSYNC B1 ;  /* 0x0000000000017941 */ /* 0x000fea0003800000 */
.L_x_532:
        /* <DEDUP_REMOVED lines=13> */
.L_x_535:
[----:B------:R-:W-:Y:S05]  /*1c840*/  BSYNC B1 ;  /* 0x0000000000017941 */ /* 0x000fea0003800000 */
.L_x_534:
        /* <DEDUP_REMOVED lines=13> */
.L_x_537:
[----:B------:R-:W-:Y:S05]  /*1c920*/  BSYNC B1 ;  /* 0x0000000000017941 */ /* 0x000fea0003800000 */
.L_x_536:
        /* <DEDUP_REMOVED lines=13> */
.L_x_539:
[----:B------:R-:W-:Y:S05]  /*1ca00*/  BSYNC B1 ;  /* 0x0000000000017941 */ /* 0x000fea0003800000 */
.L_x_538:
        /* <DEDUP_REMOVED lines=13> */
.L_x_541:
[----:B------:R-:W-:Y:S05]  /*1cae0*/  BSYNC B1 ;  /* 0x0000000000017941 */ /* 0x000fea0003800000 */
.L_x_540:
        /* <DEDUP_REMOVED lines=13> */
.L_x_543:
[----:B------:R-:W-:Y:S05]  /*1cbc0*/  BSYNC B1 ;  /* 0x0000000000017941 */ /* 0x000fea0003800000 */
.L_x_542:
        /* <DEDUP_REMOVED lines=13> */
.L_x_545:
[----:B------:R-:W-:Y:S05]  /*1cca0*/  BSYNC B1 ;  /* 0x0000000000017941 */ /* 0x000fea0003800000 */
.L_x_544:
        /* <DEDUP_REMOVED lines=13> */
.L_x_547:
[----:B------:R-:W-:Y:S05]  /*1cd80*/  BSYNC B1 ;  /* 0x0000000000017941 */ /* 0x000fea0003800000 */
.L_x_546:
[----:B--234-:R-:W2:Y:S01]  /*1cd90*/  LDL.LU R3, [R1+0x44c] ;  /* 0x00044c0001037983 */ /* 0x01cea20000300800 */
        /* <DEDUP_REMOVED lines=12> */
.L_x_549:
[----:B------:R-:W-:Y:S05]  /*1ce60*/  BSYNC B1 ;  /* 0x0000000000017941 */ /* 0x000fea0003800000 */
.L_x_548:
[----:B--2---:R-:W2:Y:S01]  /*1ce70*/  LDL.LU R3, [R1+0x450] ;  /* 0x0004500001037983 */ /* 0x004ea20000300800 */
        /* <DEDUP_REMOVED lines=12> */
.L_x_551:
[----:B------:R-:W-:Y:S05]  /*1cf40*/  BSYNC B1 ;  /* 0x0000000000017941 */ /* 0x000fea0003800000 */
.L_x_550:
[----:B------:R-:W-:Y:S05]  /*1cf50*/  @P1 BRA `(.L_x_552) ;  /* 0x00000048008c1947 */ /* 0x000fea0003800000 */
[----:B------:R-:W2:Y:S01]  /*1cf60*/  LDL.LU R2, [R1+0x454] ;  /* 0x0004540001027983 */ /* 0x000ea20000300800 */
[----:B-----5:R-:W-:-:S04]  /*1cf70*/  LOP3.LUT R0, R0, 0xff, RZ, 0xc0, !PT ;  /* 0x000000ff00007812 */ /* 0x020fc800078ec0ff */
[----:B------:R-:W-:-:S05]  /*1cf80*/  F2FP.F16.E5M2.UNPACK_B R0, R0 ;  /* 0x00000000ff00723e */ /* 0x000fca00020004ff */
[----:B------:R-:W-:-:S05]  /*1cf90*/  HADD2.F32 R0, -RZ, R0.H0_H0 ;  /* 0x20000000ff007230 */ /* 0x000fca0000004100 */
[----:B------:R-:W-:-:S04]  /*1cfa0*/  FMUL R0, R0, UR23 ;  /* 0x0000001700007c20 */ /* 0x000fc80008400000 */
[----:B--2---:R-:W-:-:S05]  /*1cfb0*/  FFMA R0, R2, UR22, R0 ;  /* 0x0000001602007c23 */ /* 0x004fca0008000000 */
[----:B------:R-:W-:-:S05]  /*1cfc0*/  F2FP.SATFINITE.E5M2.F32.PACK_AB_MERGE_C R3, RZ, R0, RZ ;  /* 0x00000000ff03723e */ /* 0x000fca00048060ff */
[----:B------:R2:W-:Y:S01]  /*1cfd0*/  STG.E.U8 desc[UR20][R26.64+0xf9], R3 ;  /* 0x0000f9031a007986 */ /* 0x0005e2000c101114 */
[----:B------:R-:W-:Y:S05]  /*1cfe0*/  BRA `(.L_x_552) ;  /* 0x0000004800687947 */ /* 0x000fea0003800000 */
.L_x_39:
[----:B------:R-:W-:Y:S01]  /*1cff0*/  ISETP.GE.AND P3, PT, R32, 0x1, PT ;  /* 0x000000012000780c */ /* 0x000fe20003f66270 */
[----:B------:R-:W-:Y:S01]  /*1d000*/  FMUL R4, R4, UR22 ;  /* 0x0000001604047c20 */ /* 0x000fe20008400000 */
[----:B------:R-:W2:Y:S02]  /*1d010*/  LDL.LU R35, [R1+0x200] ;  /* 0x0002000001237983 */ /* 0x000ea40000300800 */
[----:B------:R-:W-:Y:S02]  /*1d020*/  ISETP.LT.OR P0, PT, R0, 0x1, !P3 ;  /* 0x000000010000780c */ /* 0x000fe40005f01670 */
[----:B------:R-:W-:Y:S01]  /*1d030*/  F2FP.SATFINITE.E5M2.F32.PACK_AB_MERGE_C R4, RZ, R4, RZ ;  /* 0x00000004ff04723e */ /* 0x000fe200048060ff */
[----:B------:R-:W-:Y:S01]  /*1d040*/  FMUL R5, R5, UR22 ;  /* 0x0000001605057c20 */ /* 0x000fe20008400000 */
[----:B------:R-:W-:Y:S01]  /*1d050*/  ISETP.GE.AND P2, PT, R32, 0x9, PT ;  /* 0x000000092000780c */ /* 0x000fe20003f46270 */
[----:B------:R-:W-:Y:S01]  /*1d060*/  FMUL R6, R6, UR22 ;  /* 0x0000001606067c20 */ /* 0x000fe20008400000 */
[----:B------:R-:W-:Y:S01]  /*1d070*/  FMUL R7, R7, UR22 ;  /* 0x0000001607077c20 */ /* 0x000fe20008400000 */
[----:B------:R-:W-:Y:S01]  /*1d080*/  ISETP.LT.OR P1, PT, R0, 0x9, !P3 ;  /* 0x000000090000780c */ /* 0x000fe20005f21670 */
[----:B------:R-:W-:Y:S01]  /*1d090*/  FMUL R8, R8, UR22 ;  /* 0x0000001608087c20 */ /* 0x000fe20008400000 */
[----:B------:R-:W-:Y:S01]  /*1d0a0*/  ISETP.LT.OR P5, PT, R0, 0xa, !P3 ;  /* 0x0000000a0000780c */ /* 0x000fe20005fa1670 */
[----:B------:R-:W-:Y:S01]  /*1d0b0*/  FMUL R9, R9, UR22 ;  /* 0x0000001609097c20 */ /* 0x000fe20008400000 */
[----:B------:R-:W-:Y:S01]  /*1d0c0*/  FMUL R10, R10, UR22 ;  /* 0x000000160a0a7c20 */ /* 0x000fe20008400000 */
[----:B------:R-:W-:Y:S01]  /*1d0d0*/  FMUL R11, R11, UR22 ;  /* 0x000000160b0b7c20 */ /* 0x000fe20008400000 */
[----:B------:R-:W-:Y:S01]  /*1d0e0*/  @!P0 STG.E.U8 desc[UR20][R2.64], R4 ;  /* 0x0000000402008986 */ /* 0x000fe2000c101114 */
[----:B------:R-:W-:-:S02]  /*1d0f0*/  ISETP.LT.OR P0, PT, R0, 0x2, !P3 ;  /* 0x000000020000780c */ /* 0x000fc40005f01670 */
[----:B------:R-:W-:Y:S01]  /*1d100*/  F2FP.SATFINITE.E5M2.F32.PACK_AB_MERGE_C R5, RZ, R5, RZ ;  /* 0x00000005ff05723e */ /* 0x000fe200048060ff */
[----:B------:R-:W-:Y:S01]  /*1d110*/  FMUL R12, R12, UR22 ;  /* 0x000000160c0c7c20 */ /* 0x000fe20008400000 */
[----:B------:R-:W-:Y:S01]  /*1d120*/  F2FP.SATFINITE.E5M2.F32.PACK_AB_MERGE_C R6, RZ, R6, RZ ;  /* 0x00000006ff06723e */ /* 0x000fe200048060ff */
[----:B------:R-:W-:Y:S01]  /*1d130*/  FMUL R13, R13, UR22 ;  /* 0x000000160d0d7c20 */ /* 0x000fe20008400000 */
[----:B------:R-:W-:Y:S01]  /*1d140*/  FMUL R14, R14, UR22 ;  /* 0x000000160e0e7c20 */ /* 0x000fe20008400000 */
[----:B------:R-:W-:Y:S01]  /*1d150*/  FMUL R15, R15, UR22 ;  /* 0x000000160f0f7c20 */ /* 0x000fe20008400000 */
[----:B------:R-:W-:Y:S01]  /*1d160*/  FMUL R16, R16, UR22 ;  /* 0x0000001610107c20 */ /* 0x000fe20008400000 */
[----:B------:R-:W-:Y:S01]  /*1d170*/  FMUL R17, R17, UR22 ;  /* 0x0000001611117c20 */ /* 0x000fe20008400000 */
[----:B------:R-:W-:Y:S01]  /*1d180*/  FMUL R18, R18, UR22 ;  /* 0x0000001612127c20 */ /* 0x000fe20008400000 */
[----:B------:R-:W-:Y:S01]  /*1d190*/  FMUL R19, R19, UR22 ;  /* 0x0000001613137c20 */ /* 0x000fe20008400000 */
[----:B------:R-:W-:Y:S01]  /*1d1a0*/  FMUL R20, R20, UR22 ;  /* 0x0000001614147c20 */ /* 0x000fe20008400000 */
[----:B------:R0:W-:Y:S01]  /*1d1b0*/  @!P0 STG.E.U8 desc[UR20][R2.64+0x1], R5 ;  /* 0x0000010502008986 */ /* 0x0001e2000c101114 */
[----:B------:R-:W-:-:S02]  /*1d1c0*/  ISETP.LT.OR P0, PT, R0, 0x1, !P2 ;  /* 0x000000010000780c */ /* 0x000fc40005701670 */
[----:B------:R-:W-:Y:S01]  /*1d1d0*/  F2FP.SATFINITE.E5M2.F32.PACK_AB_MERGE_C R7, RZ, R7, RZ ;  /* 0x00000007ff07723e */ /* 0x000fe200048060ff */
[----:B------:R-:W-:Y:S01]  /*1d1e0*/  FMUL R21, R21, UR22 ;  /* 0x0000001615157c20 */ /* 0x000fe20008400000 */
[----:B------:R-:W-:Y:S01]  /*1d1f0*/  FMUL R22, R22, UR22 ;  /* 0x0000001616167c20 */ /* 0x000fe20008400000 */
[----:B------:R-:W4:Y:S08]  /*1d200*/  LDL.LU R34, [R1+0x204] ;  /* 0x0002040001227983 */ /* 0x000f300000300800 */
[----:B------:R-:W-:Y:S01]  /*1d210*/  @!P0 STG.E.U8 desc[UR20][R24.64], R6 ;  /* 0x0000000618008986 */ /* 0x000fe2000c101114 */
[----:B------:R-:W-:-:S02]  /*1d220*/  ISETP.LT.OR P0, PT, R0, 0x2, !P2 ;  /* 0x000000020000780c */ /* 0x000fc40005701670 */
[----:B------:R-:W-:Y:S01]  /*1d230*/  F2FP.SATFINITE.E5M2.F32.PACK_AB_MERGE_C R8, RZ, R8, RZ ;  /* 0x00000008ff08723e */ /* 0x000fe200048060ff */
[----:B------:R-:W5:Y:S01]  /*1d240*/  LDL.LU R38, [R1+0x208] ;  /* 0x0002080001267983 */ /* 0x000f620000300800 */
[----:B------:R-:W-:Y:S02]  /*1d250*/  F2FP.SATFINITE.E5M2.F32.PACK_AB_MERGE_C R9, RZ, R9, RZ ;  /* 0x00000009ff09723e */ /* 0x000fe400048060ff */
[----:B------:R-:W-:Y:S01]  /*1d260*/  F2FP.SATFINITE.E5M2.F32.PACK_AB_MERGE_C R10, RZ, R10, RZ ;  /* 0x0000000aff0a723e */ /* 0x000fe200048060ff */
[----:B------:R-:W-:Y:S01]  /*1d270*/  FMUL R23, R23, UR22 ;  /* 0x0000001617177c20 */ /* 0x000fe20008400000 */
[----:B------:R-:W-:Y:S01]  /*1d280*/  F2FP.SATFINITE.E5M2.F32.PACK_AB_MERGE_C R11, RZ, R11, RZ ;  /* 0x0000000bff0b723e */ /* 0x000fe200048060ff */
[----:B------:R-:W3:Y:S04]  /*1d290*/  LDL.LU R37, [R1+0x20c] ;  /* 0x00020c0001257983 */ /* 0x000ee80000300800 */
[----:B------:R1:W-:Y:S01]  /*1d2a0*/  @!P0 STG.E.U8 desc[UR20][R24.64+0x1], R7 ;  /* 0x0000010718008986 */ /* 0x0003e2000c101114 */
[----:B------:R-:W-:-:S03]  /*1d2b0*/  ISETP.LT.OR P0, PT, R0, 0x9, !P2 ;  /* 0x000000090000780c */ /* 0x000fc60005701670 */
[----:B------:R-:W-:Y:S01]  /*1d2c0*/  @!P1 STG.E.U8 desc[UR20][R2.64+0x8], R8 ;  /* 0x0000080802009986 */ /* 0x000fe2000c101114 */
[----:B------:R-:W-:-:S03]  /*1d2d0*/  ISETP.LT.OR P1, PT, R0, 0xa, !P2 ;  /* 0x0000000a0000780c */ /* 0x000fc60005721670 */
[----:B------:R-:W-:Y:S01]  /*1d2e0*/  @!P5 STG.E.U8 desc[UR20][R2.64+0x9], R9 ;  /* 0x000009090200d986 */ /* 0x000fe2000c101114 */
[----:B------:R-:W-:Y:S02]  /*1d2f0*/  ISETP.LT.OR P5, PT, R0, 0x11, !P3 ;  /* 0x000000110000780c */ /* 0x000fe40005fa1670 */
[----:B------:R-:W-:Y:S01]  /*1d300*/  F2FP.SATFINITE.E5M2.F32.PACK_AB_MERGE_C R12, RZ, R12, RZ ;  /* 0x0000000cff0c723e */ /* 0x000fe200048060ff */
[----:B------:R-:W-:Y:S01]  /*1d310*/  FMUL R152, R152, UR22 ;  /* 0x0000001698987c20 */ /* 0x000fe20008400000 */
[----:B------:R-:W-:Y:S01]  /*1d320*/  F2FP.SATFINITE.E5M2.F32.PACK_AB_MERGE_C R13, RZ, R13, RZ ;  /* 0x0000000dff0d723e */ /* 0x000fe200048060ff */
[----:B------:R-:W-:Y:S01]  /*1d330*/  @!P0 STG.E.U8 desc[UR20][R24.64+0x8], R10 ;  /* 0x0000080a18008986 */ /* 0x000fe2000c101114 */
[----:B------:R-:W-:-:S03]  /*1d340*/  ISETP.LT.OR P0, PT, R0, 0x12, !P3 ;  /* 0x000000120000780c */ /* 0x000fc60005f01670 */
[----:B------:R-:W-:Y:S01]  /*1d350*/  @!P1 STG.E.U8 desc[UR20][R24.64+0x9], R11 ;  /* 0x0000090b18009986 */ /* 0x000fe2000c101114 */
[----:B------:R-:W-:-:S03]  /*1d360*/  ISETP.LT.OR P1, PT, R0, 0x11, !P2 ;  /* 0x000000110000780c */ /* 0x000fc60005721670 */
[----:B------:R-:W-:Y:S01]  /*1d370*/  @!P5 STG.E.U8 desc[UR20][R2.64+0x10], R12 ;  /* 0x0000100c0200d986 */ /* 0x000fe2000c101114 */
[C---:B------:R-:W-:Y:S02]  /*1d380*/  ISETP.LT.OR P5, PT, R0.reuse, 0x12, !P2 ;  /* 0x000000120000780c */ /* 0x040fe400057a1670 */
[----:B------:R-:W-:Y:S01]  /*1d390*/  F2FP.SATFINITE.E5M2.F32.PACK_AB_MERGE_C R14, RZ, R14, RZ ;  /* 0x0000000eff0e723e */ /* 0x000fe200048060ff */
[----:B------:R-:W4:Y:S04]  /*1d3a0*/  LDL.LU R33, [R1+0x210] ;  /* 0x0002100001217983 */ /* 0x000f280000300800 */
[----:B------:R-:W-:Y:S01]  /*1d3b0*/  @!P0 STG.E.U8 desc[UR20][R2.64+0x11], R13 ;  /* 0x0000110d02008986 */ /* 0x000fe2000c101114 */
[----:B------:R-:W-:Y:S02]  /*1d3c0*/  ISETP.LT.OR P0, PT, R0, 0x19, !P3 ;  /* 0x000000190000780c */ /* 0x000fe40005f01670 */
[----:B------:R-:W-:-:S02]  /*1d3d0*/  F2FP.SATFINITE.E5M2.F32.PACK_AB_MERGE_C R15, RZ, R15, RZ ;  /* 0x0000000fff0f723e */ /* 0x000fc400048060ff */
[----:B------:R-:W-:Y:S01]  /*1d3e0*/  F2FP.SATFINITE.E5M2.F32.PACK_AB_MERGE_C R16, RZ, R16, RZ ;  /* 0x00000010ff10723e */ /* 0x000fe200048060ff */
[----:B------:R-:W-:Y:S01]  /*1d3f0*/  @!P1 STG.E.U8 desc[UR20][R24.64+0x10], R14 ;  /* 0x0000100e18009986 */ /* 0x000fe2000c101114 */
        /* <DEDUP_REMOVED lines=8> */
[----:B------:R-:W3:Y:S01]  /*1d480*/  LDL.LU R31, [R1+0x214] ;  /* 0x00021400011f7983 */ /* 0x000ee20000300800 */
[----:B------:R-:W-:-:S03]  /*1d490*/  F2FP.SATFINITE.E5M2.F32.PACK_AB_MERGE_C R19, RZ, R19, RZ ;  /* 0x00000013ff13723e */ /* 0x000fc600048060ff */
[----:B------:R-:W-:Y:S01]  /*1d4a0*/  @!P1 STG.E.U8 desc[UR20][R2.64+0x19], R17 ;  /* 0x0000191102009986 */ /* 0x000fe2000c101114 */
[----:B------:R-:W-:-:S03]  /*1d4b0*/  ISETP.LT.OR P1, PT, R0, 0x21, !P3 ;  /* 0x000000210000780c */ /* 0x000fc60005f21670 */
[----:B------:R-:W-:Y:S01]  /*1d4c0*/  @!P5 STG.E.U8 desc[UR20][R24.64+0x18], R18 ;  /* 0x000018121800d986 */ /* 0x000fe2000c101114 */
[----:B------:R-:W-:-:S03]  /*1d4d0*/  ISETP.LT.OR P5, PT, R0, 0x22, !P3 ;  /* 0x000000220000780c */ /* 0x000fc60005fa1670 */
[----:B------:R-:W-:Y:S01]  /*1d4e0*/  @!P0 STG.E.U8 desc[UR20][R24.64+0x19], R19 ;  /* 0x0000191318008986 */ /* 0x000fe2000c101114 */
[----:B------:R-:W-:Y:S02]  /*1d4f0*/  ISETP.LT.OR P0, PT, R0, 0x21, !P2 ;  /* 0x000000210000780c */ /* 0x000fe40005701670 */
[----:B------:R-:W-:Y:S01]  /*1d500*/  F2FP.SATFINITE.E5M2.F32.PACK_AB_MERGE_C R20, RZ, R20, RZ ;  /* 0x00000014ff14723e */ /* 0x000fe200048060ff */
[----:B------:R-:W3:Y:S01]  /*1d510*/  LDL.LU R30, [R1+0x218] ;  /* 0x00021800011e7983 */ /* 0x000ee20000300800 */
[----:B------:R-:W-:Y:S01]  /*1d520*/  F2FP.SATFINITE.E5M2.F32.PACK_AB_MERGE_C R21, RZ, R21, RZ ;  /* 0x00000015ff15723e */ /* 0x000fe200048060ff */
[----:B------:R-:W-:Y:S01]  /*1d530*/  FMUL R154, R154, UR22 ;  /* 0x000000169a9a7c20 */ /* 0x000fe20008400000 */
[----:B------:R-:W-:Y:S01]  /*1d540*/  F2FP.SATFINITE.E5M2.F32.PACK_AB_MERGE_C R22, RZ, R22, RZ ;  /* 0x00000016ff16723e */ /* 0x000fe200048060ff */
[----:B------:R-:W-:Y:S01]  /*1d550*/  @!P1 STG.E.U8 desc[UR20][R2.64+0x20], R20 ;  /* 0x0000201402009986 */ /* 0x000fe2000c101114 */
[C---:B------:R-:W-:Y:S01]  /*1d560*/  ISETP.LT.OR P1, PT, R0.reuse, 0x22, !P2 ;  /* 0x000000220000780c */ /* 0x040fe20005721670 */
[----:B------:R-:W-:Y:S01]  /*1d570*/  FMUL R155, R155, UR22 ;  /* 0x000000169b9b7c20 */ /* 0x000fe20008400000 */
[----:B------:R-:W-:Y:S01]  /*1d580*/  F2FP.SATFINITE.E5M2.F32.PACK_AB_MERGE_C R23, RZ, R23, RZ ;  /* 0x00000017ff17723e */ /* 0x000fe200048060ff */
[----:B------:R-:W-:Y:S01]  /*1d590*/  @!P5 STG.E.U8 desc[UR20][R2.64+0x21], R21 ;  /* 0x000021150200d986 */ /* 0x000fe2000c101114 */
[----:B------:R-:W-:Y:S01]  /*1d5a0*/  ISETP.LT.OR P5, PT, R0, 0x29, !P3 ;  /* 0x000000290000780c */ /* 0x000fe20005fa1670 */
[----:B------:R-:W-:Y:S01]  /*1d5b0*/  FMUL R156, R156, UR22 ;  /* 0x000000169c9c7c20 */ /* 0x000fe20008400000 */
[----:B------:R-:W-:Y:S01]  /*1d5c0*/  F2FP.SATFINITE.E5M2.F32.PACK_AB_MERGE_C R152, RZ, R152, RZ ;  /* 0x00000098ff98723e */ /* 0x000fe200048060ff */
[----:B------:R-:W-:Y:S01]  /*1d5d0*/  @!P0 STG.E.U8 desc[UR20][R24.64+0x20], R22 ;  /* 0x0000201618008986 */ /* 0x000fe2000c101114 */
[----:B------:R-:W-:Y:S01]  /*1d5e0*/  ISETP.LT.OR P0, PT, R0, 0x2a, !P3 ;  /* 0x0000002a0000780c */ /* 0x000fe20005f01670 */
[----:B------:R-:W-:Y:S01]  /*1d5f0*/  FMUL R157, R157, UR22 ;  /* 0x000000169d9d7c20 */ /* 0x000fe20008400000 */
        /* <DEDUP_REMOVED lines=12> */
[C---:B------:R-:W-:Y:S01]  /*1d6c0*/  ISETP.LT.OR P0, PT, R0.reuse, 0x31, !P3 ;  /* 0x000000310000780c */ /* 0x040fe20005f01670 */
[----:B------:R-:W-:Y:S01]  /*1d6d0*/  FMUL R161, R161, UR22 ;  /* 0x00000016a1a17c20 */ /* 0x000fe20008400000 */
[----:B------:R-:W-:Y:S01]  /*1d6e0*/  ISETP.LT.OR P6, PT, R0, 0x32, !P2 ;  /* 0x000000320000780c */ /* 0x000fe200057c1670 */
        /* <DEDUP_REMOVED lines=43> */
[----:B0-----:R-:W-:Y:S01]  /*1d9a0*/  F2FP.SATFINITE.E5M2.F32.PACK_AB_MERGE_C R5, RZ, R168, RZ ;  /* 0x000000a8ff05723e */ /* 0x001fe200048060ff */
[----:B------:R-:W-:Y:S01]  /*1d9b0*/  @!P0 STG.E.U8 desc[UR20][R2.64+0x40], R164 ;  /* 0x000040a402008986 */ /* 0x000fe2000c101114 */
[----:B------:R-:W-:Y:S01]  /*1d9c0*/  ISETP.LT.OR P0, PT, R0, 0x49, !P3 ;  /* 0x000000490000780c */ /* 0x000fe20005f01670 */
[----:B------:R-:W-:Y:S01]  /*1d9d0*/  FMUL R174, R174, UR22 ;  /* 0x00000016aeae7c20 */ /* 0x000fe20008400000 */
[----:B------:R-:W-:Y:S01]  /*1d9e0*/  F2FP.SATFINITE.E5M2.F32.PACK_AB_MERGE_C R169, RZ, R169, RZ ;  /* 0x000000a9ffa9723e */ /* 0x000fe200048060ff */
[----:B------:R-:W-:Y:S01]  /*1d9f0*/  @!P1 STG.E.U8 desc[UR20][R2.64+0x41], R165 ;  /* 0x000041a502009986 */ /* 0x000fe2000c101114 */
[C---:B------:R-:W-:Y:S01]  /*1da00*/  ISETP.LT.OR P1, PT, R0.reuse, 0x4a, !P3 ;  /* 0x0000004a0000780c */ /* 0x040fe20005f21670 */
[----:B------:R-:W-:Y:S01]  /*1da10*/  FMUL R175, R175, UR22 ;  /* 0x00000016afaf7c20 */ /* 0x000fe20008400000 */
[----:B-1----:R-:W-:Y:S01]  /*1da20*/  F2FP.SATFINITE.E5M2.F32.PACK_AB_MERGE_C R7, RZ, R170, RZ ;  /* 0x000000aaff07723e */ /* 0x002fe200048060ff */
        /* <DEDUP_REMOVED lines=8> */
[----:B------:R0:W-:Y:S01]  /*1dab0*/  @!P0 STG.E.U8 desc[UR20][R2.64+0x48], R5 ;  /* 0x0000480502008986 */ /* 0x0001e2000c101114 */
[----:B------:R-:W-:Y:S01]  /*1dac0*/  ISETP.LT.OR P0, PT, R0, 0x51, !P3 ;  /* 0x000000510000780c */ /* 0x000fe20005f01670 */
[----:B------:R-:W-:Y:S01]  /*1dad0*/  FMUL R178, R178, UR22 ;  /* 0x00000016b2b27c20 */ /* 0x000fe20008400000 */
[----:B------:R-:W-:Y:S01]  /*1dae0*/  F2FP.SATFINITE.E5M2.F32.PACK_AB_MERGE_C R175, RZ, R175, RZ ;  /* 0x000000afffaf723e */ /* 0x000fe200048060ff */
[----:B------:R-:W-:Y:S01]  /*1daf0*/  @!P1 STG.E.U8 desc[UR20][R2.64+0x49], R169 ;  /* 0x000049a902009986 */ /* 0x000fe2000c101114 */
[----:B------:R-:W-:Y:S01]  /*1db00*/  ISETP.LT.OR P1, PT, R0, 0x52, !P3 ;  /* 0x000000520000780c */ /* 0x000fe20005f21670 */
[----:B------:R-:W-:Y:S01]  /*1db10*/  FMUL R179, R179, UR22 ;  /* 0x00000016b3b37c20 */ /* 0x000fe20008400000 */
[----:B------:R-:W-:Y:S01]  /*1db20*/  FMUL R180, R180, UR22 ;  /* 0x00000016b4b47c20 */ /* 0x000fe20008400000 */
[----:B------:R1:W-:Y:S01]  /*1db30*/  @!P5 STG.E.U8 desc[UR20][R24.64+0x48], R7 ;  /* 0x000048071800d986 */ /* 0x0003e2000c101114 */
[----:B------:R-:W-:Y:S01]  /*1db40*/  ISETP.LT.OR P5, PT, R0, 0x51, !P2 ;  /* 0x000000510000780c */ /* 0x000fe200057a1670 */
[----:B------:R-:W-:Y:S01]  /*1db50*/  FMUL R181, R181, UR22 ;  /* 0x00000016b5b57c20 */ /* 0x000fe20008400000 */
[----:B------:R-:W-:Y:S01]  /*1db60*/  F2FP.SATFINITE.E5M2.F32.PACK_AB_MERGE_C R177, RZ, R177, RZ ;  /* 0x000000b1ffb1723e */ /* 0x000fe200048060ff */
[----:B------:R-:W-:Y:S01]  /*1db70*/  @!P6 STG.E.U8 desc[UR20][R24.64+0x49], R171 ;  /* 0x000049ab1800e986 */ /* 0x000fe2000c101114 */
[----:B0-----:R-:W-:Y:S01]  /*1db80*/  F2FP.SATFINITE.E5M2.F32.PACK_AB_MERGE_C R5, RZ, R172, RZ ;  /* 0x000000acff05723e */ /* 0x001fe200048060ff */
[----:B------:R-:W-:Y:S01]  /*1db90*/  FMUL R182, R182, UR22 ;  /* 0x00000016b6b67c20 */ /* 0x000fe20008400000 */
[C---:B------:R-:W-:Y:S01]  /*1dba0*/  ISETP.LT.OR P6, PT, R0.reuse, 0x52, !P2 ;  /* 0x000000520000780c */ /* 0x040fe200057c1670 */
[----:B------:R-:W-:Y:S01]  /*1dbb0*/  FMUL R183, R183, UR22 ;  /* 0x00000016b7b77c20 */ /* 0x000fe20008400000 */
[----:B------:R-:W-:Y:S01]  /*1dbc0*/  F2FP.SATFINITE.E5M2.F32.PACK_AB_MERGE_C R179, RZ, R179, RZ ;  /* 0x000000b3ffb3723e */ /* 0x000fe200048060ff */
[----:B------:R0:W-:Y:S01]  /*1dbd0*/  @!P0 STG.E.U8 desc[UR20][R2.64+0x50], R5 ;  /* 0x0000500502008986 */ /* 0x0001e2000c101114 */
[----:B------:R-:W-:Y:S01]  /*1dbe0*/  ISETP.LT.OR P0, PT, R0, 0x59, !P3 ;  /* 0x000000590000780c */ /* 0x000fe20005f01670 */
[----:B------:R-:W-:Y:S01]  /*1dbf0*/  FMUL R184, R184, UR22 ;  /* 0x00000016b8b87c20 */ /* 0x000fe20008400000 */
[----:B-1----:R-:W-:Y:S01]  /*1dc00*/  F2FP.SATFINITE.E5M2.F32.PACK_AB_MERGE_C R7, RZ, R174, RZ ;  /* 0x000000aeff07723e */ /* 0x002fe200048060ff */
        /* <DEDUP_REMOVED lines=9> */
[----:B0-----:R-:W-:Y:S01]  /*1dca0*/  F2FP.SATFINITE.E5M2.F32.PACK_AB_MERGE_C R5, RZ, R176, RZ ;  /* 0x000000b0ff05723e */ /* 0x001fe200048060ff */
[----:B------:R-:W-:Y:S01]  /*1dcb0*/  FMUL R187, R187, UR22 ;  /* 0x00000016bbbb7c20 */ /* 0x000fe20008400000 */
[----:B------:R-:W-:Y:S01]  /*1dcc0*/  ISETP.LT.OR P6, PT, R0, 0x5a, !P2 ;  /* 0x0000005a0000780c */ /* 0x000fe200057c1670 */
[----:B------:R-:W-:Y:S01]  /*1dcd0*/  FMUL R188, R188, UR22 ;  /* 0x00000016bcbc7c20 */ /* 0x000fe20008400000 */
[----:B------:R-:W-:Y:S01]  /*1dce0*/  F2FP.SATFINITE.E5M2.F32.PACK_AB_MERGE_C R185, RZ, R185, RZ ;  /* 0x000000b9ffb9723e */ /* 0x000fe200048060ff */
[----:B------:R0:W-:Y:S01]  /*1dcf0*/  @!P0 STG.E.U8 desc[UR20][R2.64+0x58], R5 ;  /* 0x0000580502008986 */ /* 0x0001e2000c101114 */
[C---:B------:R-:W-:Y:S01]  /*1dd00*/  ISETP.LT.OR P0, PT, R0.reuse, 0x61, !P3 ;  /* 0x000000610000780c */ /* 0x040fe20005f01670 */
[----:B------:R-:W-:Y:S01]  /*1dd10*/  FMUL R189, R189, UR22 ;  /* 0x00000016bdbd7c20 */ /* 0x000fe20008400000 */
[----:B-1----:R-:W-:Y:S01]  /*1dd20*/  F2FP.SATFINITE.E5M2.F32.PACK_AB_MERGE_C R7, RZ, R178, RZ ;  /* 0x000000b2ff07723e */ /* 0x002fe200048060ff */
[----:B------:R-:W-:Y:S01]  /*1dd30*/  @!P1 STG.E.U8 desc[UR20][R2.64+0x59], R177 ;  /* 0x000059b102009986 */ /* 0x000fe2000c101114 */
[----:B------:R-:W-:Y:S01]  /*1dd40*/  ISETP.LT.OR P1, PT, R0, 0x62, !P3 ;  /* 0x000000620000780c */ /* 0x000fe20005f21670 */
[----:B------:R-:W-:Y:S01]  /*1dd50*/  FMUL R190, R190, UR22 ;  /* 0x00000016bebe7c20 */ /* 0x000fe20008400000 */
[----:B------:R-:W-:Y:S01]  /*1dd60*/  F2FP.SATFINITE.E5M2.F32.PACK_AB_MERGE_C R187, RZ, R187, RZ ;  /* 0x000000bbffbb723e */ /* 0x000fe200048060ff */
[----:B------:R1:W-:Y:S01]  /*1dd70*/  @!P5 STG.E.U8 desc[UR20][R24.64+0x58], R7 ;  /* 0x000058071800d986 */ /* 0x0003e2000c101114 */
[----:B------:R-:W-:Y:S01]  /*1dd80*/  ISETP.LT.OR P5, PT, R0, 0x61, !P2 ;  /* 0x000000610000780c */ /* 0x000fe200057a1670 */
[----:B------:R-:W-:Y:S01]  /*1dd90*/  FMUL R191, R191, UR22 ;  /* 0x00000016bfbf7c20 */ /* 0x000fe20008400000 */
[----:B------:R-:W-:Y:S01]  /*1dda0*/  FMUL R192, R192, UR22 ;  /* 0x00000016c0c07c20 */ /* 0x000fe20008400000 */
[----:B0-----:R-:W-:Y:S01]  /*1ddb0*/  F2FP.SATFINITE.E5M2.F32.PACK_AB_MERGE_C R5, RZ, R180, RZ ;  /* 0x000000b4ff05723e */ /* 0x001fe200048060ff */
[----:B------:R-:W-:Y:S01]  /*1ddc0*/  @!P6 STG.E.U8 desc[UR20][R24.64+0x59], R179 ;  /* 0x000059b31800e986 */ /* 0x000fe2000c101114 */
        /* <DEDUP_REMOVED lines=38> */
[----:B------:R-:W-:Y:S01]  /*1e030*/  FMUL R204, R204, UR22 ;  /* 0x00000016cccc7c20 */ /* 0x000fe20008400000 */
        /* <DEDUP_REMOVED lines=107> */
[----:B--2---:R-:W-:Y:S01]  /*1e6f0*/  FMUL R4, R35, UR22 ;  /* 0x0000001623047c20 */ /* 0x004fe20008400000 */
        /* <DEDUP_REMOVED lines=9> */
[----:B------:R-:W-:-:S02]  /*1e790*/  ISETP.LT.OR P5, PT, R0, 0xa9, !P2 ;  /* 0x000000a90000780c */ /* 0x000fc400057a1670 */
[----:B------:R-:W-:Y:S01]  /*1e7a0*/  F2FP.SATFINITE.E5M2.F32.PACK_AB_MERGE_C R235, RZ, R235, RZ ;  /* 0x000000ebffeb723e */ /* 0x000fe200048060ff */
[----:B------:R-:W-:Y:S01]  /*1e7b0*/  @!P6 STG.E.U8 desc[UR20][R24.64+0xa1], R215 ;  /* 0x0000a1d71800e986 */ /* 0x000fe2000c101114 */
[----:B0-----:R-:W-:Y:S02]  /*1e7c0*/  F2FP.SATFINITE.E5M2.F32.PACK_AB_MERGE_C R5, RZ, R216, RZ ;  /* 0x000000d8ff05723e */ /* 0x001fe400048060ff */
[C---:B------:R-:W-:Y:S01]  /*1e7d0*/  ISETP.LT.OR P6, PT, R0.reuse, 0xaa, !P2 ;  /* 0x000000aa0000780c */ /* 0x040fe200057c1670 */
[----:B------:R-:W2:Y:S04]  /*1e7e0*/  LDL.LU R36, [R1+0x21c] ;  /* 0x00021c0001247983 */ /* 0x000ea80000300800 */
[----:B------:R0:W-:Y:S01]  /*1e7f0*/  @!P0 STG.E.U8 desc[UR20][R2.64+0xa8], R5 ;  /* 0x0000a80502008986 */ /* 0x0001e2000c101114 */
[----:B------:R-:W-:-:S02]  /*1e800*/  ISETP.LT.OR P0, PT, R0, 0xb1, !P3 ;  /* 0x000000b10000780c */ /* 0x000fc40005f01670 */
[----:B-1----:R-:W-:Y:S01]  /*1e810*/  F2FP.SATFINITE.E5M2.F32.PACK_AB_MERGE_C R7, RZ, R218, RZ ;  /* 0x000000daff07723e */ /* 0x002fe200048060ff */
[----:B------:R-:W-:Y:S01]  /*1e820*/  @!P1 STG.E.U8 desc[UR20][R2.64+0xa9], R217 ;  /* 0x0000a9d902009986 */ /* 0x000fe2000c101114 */
[----:B------:R-:W-:-:S03]  /*1e830*/  ISETP.LT.OR P1, PT, R0, 0xb2, !P3 ;  /* 0x000000b20000780c */ /* 0x000fc60005f21670 */
[----:B------:R1:W-:Y:S01]  /*1e840*/  @!P5 STG.E.U8 desc[UR20][R24.64+0xa8], R7 ;  /* 0x0000a8071800d986 */ /* 0x0003e2000c101114 */
[C---:B------:R-:W-:Y:S02]  /*1e850*/  ISETP.LT.OR P5, PT, R0.reuse, 0xb1, !P2 ;  /* 0x000000b10000780c */ /* 0x040fe400057a1670 */
[----:B0-----:R-:W-:Y:S01]  /*1e860*/  F2FP.SATFINITE.E5M2.F32.PACK_AB_MERGE_C R5, RZ, R220, RZ ;  /* 0x000000dcff05723e */ /* 0x001fe200048060ff */
[----:B------:R-:W-:Y:S01]  /*1e870*/  @!P6 STG.E.U8 desc[UR20][R24.64+0xa9], R219 ;  /* 0x0000a9db1800e986 */ /* 0x000fe2000c101114 */
[----:B------:R-:W-:-:S03]  /*1e880*/  ISETP.LT.OR P6, PT, R0, 0xb2, !P2 ;  /* 0x000000b20000780c */ /* 0x000fc600057c1670 */
[----:B------:R0:W-:Y:S01]  /*1e890*/  @!P0 STG.E.U8 desc[UR20][R2.64+0xb0], R5 ;  /* 0x0000b00502008986 */ /* 0x0001e2000c101114 */
[C---:B------:R-:W-:Y:S02]  /*1e8a0*/  ISETP.LT.OR P0, PT, R0.reuse, 0xb9, !P3 ;  /* 0x000000b90000780c */ /* 0x040fe40005f01670 */
        /* <DEDUP_REMOVED lines=29> */
[----:B------:R-:W-:Y:S02]  /*1ea80*/  ISETP.LT.OR P0, PT, R0, 0xd1, !P3 ;  /* 0x000000d10000780c */ /* 0x000fe40005f01670 */
[----:B-1----:R-:W-:Y:S01]  /*1ea90*/  F2FP.SATFINITE.E5M2.F32.PACK_AB_MERGE_C R7, RZ, R234, RZ ;  /* 0x000000eaff07723e */ /* 0x002fe200048060ff */
[----:B------:R-:W2:Y:S01]  /*1eaa0*/  LDL.LU R35, [R1+0x220] ;  /* 0x0002200001237983 */ /* 0x000ea20000300800 */
[----:B------:R-:W-:Y:S01]  /*1eab0*/  F2FP.SATFINITE.E5M2.F32.PACK_AB_MERGE_C R9, RZ, R236, RZ ;  /* 0x000000ecff09723e */ /* 0x000fe200048060ff */
[----:B----4-:R-:W-:Y:S01]  /*1eac0*/  FMUL R6, R33, UR22 ;  /* 0x0000001621067c20 */ /* 0x010fe20008400000 */
[----:B------:R-:W-:Y:S01]  /*1ead0*/  F2FP.SATFINITE.E5M2.F32.PACK_AB_MERGE_C R11, RZ, R4, RZ ;  /* 0x00000004ff0b723e */ /* 0x000fe200048060ff */
[----:B------:R-:W-:Y:S01]  /*1eae0*/  @!P1 STG.E.U8 desc[UR20][R2.64+0xc9], R233 ;  /* 0x0000c9e902009986 */ /* 0x000fe2000c101114 */
[----:B0-----:R-:W-:Y:S01]  /*1eaf0*/  FMUL R5, R34, UR22 ;  /* 0x0000001622057c20 */ /* 0x001fe20008400000 */
[----:B-----5:R-:W-:-:S02]  /*1eb00*/  FMUL R4, R38, UR22 ;  /* 0x0000001626047c20 */ /* 0x020fc40008400000 */
[----:B------:R-:W4:Y:S01]  /*1eb10*/  LDL.LU R34, [R1+0x224] ;  /* 0x0002240001227983 */ /* 0x000f220000300800 */
[----:B------:R-:W-:-:S03]  /*1eb20*/  ISETP.LT.OR P1, PT, R0, 0xd2, !P3 ;  /* 0x000000d20000780c */ /* 0x000fc60005f21670 */
[----:B------:R-:W5:Y:S04]  /*1eb30*/  LDL.LU R33, [R1+0x228] ;  /* 0x0002280001217983 */ /* 0x000f680000300800 */
[----:B------:R3:W-:Y:S01]  /*1eb40*/  @!P5 STG.E.U8 desc[UR20][R24.64+0xc8], R7 ;  /* 0x0000c8071800d986 */ /* 0x0007e2000c101114 */
[----:B------:R-:W-:-:S03]  /*1eb50*/  ISETP.LT.OR P5, PT, R0, 0xd1, !P2 ;  /* 0x000000d10000780c */ /* 0x000fc600057a1670 */
[----:B------:R-:W-:Y:S01]  /*1eb60*/  @!P6 STG.E.U8 desc[UR20][R24.64+0xc9], R235 ;  /* 0x0000c9eb1800e986 */ /* 0x000fe2000c101114 */
[----:B------:R-:W-:-:S03]  /*1eb70*/  ISETP.LT.OR P6, PT, R0, 0xd2, !P2 ;  /* 0x000000d20000780c */ /* 0x000fc600057c1670 */
[----:B------:R0:W-:Y:S01]  /*1eb80*/  @!P0 STG.E.U8 desc[UR20][R2.64+0xd0], R9 ;  /* 0x0000d00902008986 */ /* 0x0001e2000c101114 */
[----:B---3--:R-:W-:-:S03]  /*1eb90*/  FMUL R7, R31, UR22 ;  /* 0x000000161f077c20 */ /* 0x008fc60008400000 */
[----:B------:R-:W3:Y:S04]  /*1eba0*/  LDL.LU R31, [R1+0x22c] ;  /* 0x00022c00011f7983 */ /* 0x000ee80000300800 */
[----:B------:R-:W3:Y:S01]  /*1ebb0*/  LDL.LU R38, [R1+0x230] ;  /* 0x0002300001267983 */ /* 0x000ee20000300800 */
[----:B0-----:R-:W-:Y:S01]  /*1ebc0*/  F2FP.SATFINITE.E5M2.F32.PACK_AB_MERGE_C R9, RZ, R4, RZ ;  /* 0x00000004ff09723e */ /* 0x001fe200048060ff */
[----:B------:R-:W-:Y:S02]  /*1ebd0*/  FMUL R4, R30, UR22 ;  /* 0x000000161e047c20 */ /* 0x000fe40008400000 */
[----:B------:R-:W3:Y:S01]  /*1ebe0*/  LDL.LU R30, [R1+0x234] ;  /* 0x00023400011e7983 */ /* 0x000ee20000300800 */
[----:B------:R-:W-:Y:S02]  /*1ebf0*/  F2FP.SATFINITE.E5M2.F32.PACK_AB_MERGE_C R237, RZ, R237, RZ ;  /* 0x000000edffed723e */ /* 0x000fe400048060ff */
[----:B------:R-:W-:Y:S01]  /*1ec00*/  F2FP.SATFINITE.E5M2.F32.PACK_AB_MERGE_C R13, RZ, R5, RZ ;  /* 0x00000005ff0d723e */ /* 0x000fe200048060ff */
[----:B------:R-:W-:Y:S01]  /*1ec10*/  FMUL R5, R37, UR22 ;  /* 0x0000001625057c20 */ /* 0x000fe20008400000 */
[----:B------:R-:W-:Y:S01]  /*1ec20*/  ISETP.LT.OR P0, PT, R0, 0xd9, !P3 ;  /* 0x000000d90000780c */ /* 0x000fe20005f01670 */
[----:B------:R-:W3:Y:S01]  /*1ec30*/  LDL.LU R37, [R1+0x238] ;  /* 0x0002380001257983 */ /* 0x000ee20000300800 */
[----:B------:R-:W-:-:S03]  /*1ec40*/  F2FP.SATFINITE.E5M2.F32.PACK_AB_MERGE_C R15, RZ, R6, RZ ;  /* 0x00000006ff0f723e */ /* 0x000fc600048060ff */
[----:B------:R-:W-:Y:S01]  /*1ec50*/  @!P1 STG.E.U8 desc[UR20][R2.64+0xd1], R237 ;  /* 0x0000d1ed02009986 */ /* 0x000fe2000c101114 */
[----:B------:R-:W-:-:S03]  /*1ec60*/  ISETP.LT.OR P1, PT, R0, 0xda, !P3 ;  /* 0x000000da0000780c */ /* 0x000fc60005f21670 */
[----:B------:R0:W-:Y:S01]  /*1ec70*/  @!P5 STG.E.U8 desc[UR20][R24.64+0xd0], R11 ;  /* 0x0000d00b1800d986 */ /* 0x0001e2000c101114 */
[----:B------:R-:W-:-:S03]  /*1ec80*/  ISETP.LT.OR P5, PT, R0, 0xd9, !P2 ;  /* 0x000000d90000780c */ /* 0x000fc600057a1670 */
[----:B------:R1:W-:Y:S01]  /*1ec90*/  @!P6 STG.E.U8 desc[UR20][R24.64+0xd1], R13 ;  /* 0x0000d10d1800e986 */ /* 0x0003e2000c101114 */
[----:B0-----:R-:W-:Y:S02]  /*1eca0*/  F2FP.SATFINITE.E5M2.F32.PACK_AB_MERGE_C R11, RZ, R5, RZ ;  /* 0x00000005ff0b723e */ /* 0x001fe400048060ff */
[----:B-1----:R-:W-:Y:S01]  /*1ecb0*/  F2FP.SATFINITE.E5M2.F32.PACK_AB_MERGE_C R13, RZ, R7, RZ ;  /* 0x00000007ff0d723e */ /* 0x002fe200048060ff */
[----:B------:R0:W-:Y:S04]  /*1ecc0*/  @!P0 STG.E.U8 desc[UR20][R2.64+0xd8], R9 ;  /* 0x0000d80902008986 */ /* 0x0001e8000c101114 */
[----:B------:R1:W-:Y:S01]  /*1ecd0*/  @!P1 STG.E.U8 desc[UR20][R2.64+0xd9], R11 ;  /* 0x0000d90b02009986 */ /* 0x0003e2000c101114 */
[----:B0-----:R-:W-:-:S03]  /*1ece0*/  F2FP.SATFINITE.E5M2.F32.PACK_AB_MERGE_C R9, RZ, R4, RZ ;  /* 0x00000004ff09723e */ /* 0x001fc600048060ff */
[----:B------:R0:W-:Y:S01]  /*1ecf0*/  @!P5 STG.E.U8 desc[UR20][R24.64+0xd8], R15 ;  /* 0x0000d80f1800d986 */ /* 0x0001e2000c101114 */
[----:B--2---:R-:W-:-:S03]  /*1ed00*/  FMUL R5, R36, UR22 ;  /* 0x0000001624057c20 */ /* 0x004fc60008400000 */
[----:B------:R-:W2:Y:S02]  /*1ed10*/  LDL.LU R36, [R1+0x23c] ;  /* 0x00023c0001247983 */ /* 0x000ea40000300800 */
[----:B-1----:R-:W-:Y:S01]  /*1ed20*/  F2FP.SATFINITE.E5M2.F32.PACK_AB_MERGE_C R11, RZ, R5, RZ ;  /* 0x00000005ff0b723e */ /* 0x002fe200048060ff */
[----:B------:R-:W-:Y:S02]  /*1ed30*/  FMUL R6, R35, UR22 ;  /* 0x0000001623067c20 */ /* 0x000fe40008400000 */
[----:B------:R-:W2:Y:S01]  /*1ed40*/  LDL.LU R35, [R1+0x240] ;  /* 0x0002400001237983 */ /* 0x000ea20000300800 */
[----:B----4-:R-:W-:-:S03]  /*1ed50*/  FMUL R7, R34, UR22 ;  /* 0x0000001622077c20 */ /* 0x010fc60008400000 */
[----:B------:R-:W4:Y:S01]  /*1ed60*/  LDL.LU R34, [R1+0x244] ;  /* 0x0002440001227983 */ /* 0x000f220000300800 */
[----:B-----5:R-:W-:-:S03]  /*1ed70*/  FMUL R4, R33, UR22 ;  /* 0x0000001621047c20 */ /* 0x020fc60008400000 */
[----:B------:R-:W5:Y:S01]  /*1ed80*/  LDL.LU R33, [R1+0x248] ;  /* 0x0002480001217983 */ /* 0x000f620000300800 */
[----:B0-----:R-:W-:Y:S01]  /*1ed90*/  F2FP.SATFINITE.E5M2.F32.PACK_AB_MERGE_C R15, RZ, R6, RZ ;  /* 0x00000006ff0f723e */ /* 0x001fe200048060ff */
[----:B---3--:R-:W-:Y:S02]  /*1eda0*/  FMUL R5, R31, UR22 ;  /* 0x000000161f057c20 */ /* 0x008fe40008400000 */
[----:B------:R-:W3:Y:S01]  /*1edb0*/  LDL.LU R31, [R1+0x24c] ;  /* 0x00024c00011f7983 */ /* 0x000ee20000300800 */
[----:B------:R-:W-:-:S03]  /*1edc0*/  FMUL R6, R30, UR22 ;  /* 0x000000161e067c20 */ /* 0x000fc60008400000 */
[----:B------:R-:W3:Y:S01]  /*1edd0*/  LDL.LU R30, [R1+0x250] ;  /* 0x00025000011e7983 */ /* 0x000ee20000300800 */
[C---:B------:R-:W-:Y:S02]  /*1ede0*/  ISETP.LT.OR P6, PT, R0.reuse, 0xda, !P2 ;  /* 0x000000da0000780c */ /* 0x040fe400057c1670 */
[C---:B------:R-:W-:Y:S02]  /*1edf0*/  ISETP.LT.OR P5, PT, R0.reuse, 0xe1, !P3 ;  /* 0x000000e10000780c */ /* 0x040fe40005fa1670 */
[C---:B------:R-:W-:Y:S02]  /*1ee00*/  ISETP.LT.OR P0, PT, R0.reuse, 0xe1, !P2 ;  /* 0x000000e10000780c */ /* 0x040fe40005701670 */
[----:B------:R-:W-:-:S07]  /*1ee10*/  ISETP.LT.OR P1, PT, R0, 0xe2, !P2 ;  /* 0x000000e20000780c */ /* 0x000fce0005721670 */
[----:B------:R0:W-:Y:S01]  /*1ee20*/  @!P6 STG.E.U8 desc[UR20][R24.64+0xd9], R13 ;  /* 0x0000d90d1800e986 */ /* 0x0001e2000c101114 */
[C---:B------:R-:W-:Y:S02]  /*1ee30*/  ISETP.LT.OR P6, PT, R0.reuse, 0xe2, !P3 ;  /* 0x000000e20000780c */ /* 0x040fe40005fc1670 */
[----:B------:R-:W-:Y:S01]  /*1ee40*/  F2FP.SATFINITE.E5M2.F32.PACK_AB_MERGE_C R7, RZ, R7, RZ ;  /* 0x00000007ff07723e */ /* 0x000fe200048060ff */
[----:B------:R1:W-:Y:S01]  /*1ee50*/  @!P5 STG.E.U8 desc[UR20][R2.64+0xe0], R9 ;  /* 0x0000e0090200d986 */ /* 0x0003e2000c101114 */
[----:B------:R-:W-:Y:S02]  /*1ee60*/  ISETP.LT.OR P5, PT, R0, 0xea, !P2 ;  /* 0x000000ea0000780c */ /* 0x000fe400057a1670 */
[----:B0-----:R-:W-:Y:S01]  /*1ee70*/  F2FP.SATFINITE.E5M2.F32.PACK_AB_MERGE_C R13, RZ, R4, RZ ;  /* 0x00000004ff0d723e */ /* 0x001fe200048060ff */
[----:B------:R-:W-:-:S06]  /*1ee80*/  FMUL R4, R38, UR22 ;  /* 0x0000001626047c20 */ /* 0x000fcc0008400000 */
[----:B------:R-:W-:Y:S01]  /*1ee90*/  @!P6 STG.E.U8 desc[UR20][R2.64+0xe1], R11 ;  /* 0x0000e10b0200e986 */ /* 0x000fe2000c101114 */
[----:B------:R-:W-:-:S03]  /*1eea0*/  ISETP.LT.OR P6, PT, R0, 0xe9, !P3 ;  /* 0x000000e90000780c */ /* 0x000fc60005fc1670 */
[----:B------:R-:W-:Y:S01]  /*1eeb0*/  @!P0 STG.E.U8 desc[UR20][R24.64+0xe0], R15 ;  /* 0x0000e00f18008986 */ /* 0x000fe2000c101114 */
[----:B------:R-:W-:-:S03]  /*1eec0*/  ISETP.LT.OR P0, PT, R0, 0xea, !P3 ;  /* 0x000000ea0000780c */ /* 0x000fc60005f01670 */
[----:B------:R0:W-:Y:S04]  /*1eed0*/  @!P1 STG.E.U8 desc[UR20][R24.64+0xe1], R7 ;  /* 0x0000e10718009986 */ /* 0x0001e8000c101114 */
[----:B------:R-:W3:Y:S01]  /*1eee0*/  LDL.LU R38, [R1+0x254] ;  /* 0x0002540001267983 */ /* 0x000ee20000300800 */
[----:B-1----:R-:W-:Y:S02]  /*1eef0*/  F2FP.SATFINITE.E5M2.F32.PACK_AB_MERGE_C R9, RZ, R5, RZ ;  /* 0x00000005ff09723e */ /* 0x002fe400048060ff */
[----:B0-----:R-:W-:Y:S01]  /*1ef00*/  F2FP.SATFINITE.E5M2.F32.PACK_AB_MERGE_C R7, RZ, R4, RZ ;  /* 0x00000004ff07723e */ /* 0x001fe200048060ff */
[----:B------:R-:W-:Y:S02]  /*1ef10*/  FMUL R4, R37, UR22 ;  /* 0x0000001625047c20 */ /* 0x000fe40008400000 */
[----:B------:R-:W3:Y:S01]  /*1ef20*/  LDL.LU R37, [R1+0x258] ;  /* 0x0002580001257983 */ /* 0x000ee20000300800 */
[----:B------:R-:W-:-:S02]  /*1ef30*/  F2FP.SATFINITE.E5M2.F32.PACK_AB_MERGE_C R11, RZ, R6, RZ ;  /* 0x00000006ff0b723e */ /* 0x000fc400048060ff */
[----:B------:R-:W-:Y:S01]  /*1ef40*/  F2FP.SATFINITE.E5M2.F32.PACK_AB_MERGE_C R15, RZ, R4, RZ ;  /* 0x00000004ff0f723e */ /* 0x000fe200048060ff */
[----:B------:R-:W-:Y:S04]  /*1ef50*/  @!P6 STG.E.U8 desc[UR20][R2.64+0xe8], R13 ;  /* 0x0000e80d0200e986 */ /* 0x000fe8000c101114 */
[----:B------:R0:W-:Y:S04]  /*1ef60*/  @!P0 STG.E.U8 desc[UR20][R2.64+0xe9], R9 ;  /* 0x0000e90902008986 */ /* 0x0001e8000c101114 */
[----:B------:R1:W-:Y:S01]  /*1ef70*/  @!P5 STG.E.U8 desc[UR20][R24.64+0xe9], R11 ;  /* 0x0000e90b1800d986 */ /* 0x0003e2000c101114 */
[----:B--2---:R-:W-:-:S03]  /*1ef80*/  FMUL R5, R36, UR22 ;  /* 0x0000001624057c20 */ /* 0x004fc60008400000 */
[----:B------:R-:W2:Y:S02]  /*1ef90*/  LDL.LU R36, [R1+0x25c] ;  /* 0x00025c0001247983 */ /* 0x000ea40000300800 */
[----:B0-----:R-:W-:Y:S01]  /*1efa0*/  F2FP.SATFINITE.E5M2.F32.PACK_AB_MERGE_C R9, RZ, R5, RZ ;  /* 0x00000005ff09723e */ /* 0x001fe200048060ff */
[----:B------:R-:W-:Y:S02]  /*1efb0*/  FMUL R6, R35, UR22 ;  /* 0x0000001623067c20 */ /* 0x000fe40008400000 */
[----:B------:R-:W2:Y:S01]  /*1efc0*/  LDL.LU R35, [R1+0x260] ;  /* 0x0002600001237983 */ /* 0x000ea20000300800 */
[----:B----4-:R-:W-:-:S03]  /*1efd0*/  FMUL R4, R34, UR22 ;  /* 0x0000001622047c20 */ /* 0x010fc60008400000 */
[----:B------:R-:W4:Y:S02]  /*1efe0*/  LDL.LU R34, [R1+0x264] ;  /* 0x0002640001227983 */ /* 0x000f240000300800 */
[----:B-1----:R-:W-:Y:S01]  /*1eff0*/  F2FP.SATFINITE.E5M2.F32.PACK_AB_MERGE_C R11, RZ, R4, RZ ;  /* 0x00000004ff0b723e */ /* 0x002fe200048060ff */
[----:B-----5:R-:W-:Y:S02]  /*1f000*/  FMUL R4, R33, UR22 ;  /* 0x0000001621047c20 */ /* 0x020fe40008400000 */
[----:B------:R-:W5:Y:S03]  /*1f010*/  LDL.LU R33, [R1+0x268] ;  /* 0x0002680001217983 */ /* 0x000f660000300800 */
[----:B------:R-:W-:Y:S01]  /*1f020*/  F2FP.SATFINITE.E5M2.F32.PACK_AB_MERGE_C R13, RZ, R4, RZ ;  /* 0x00000004ff0d723e */ /* 0x000fe200048060ff */
        /* <DEDUP_REMOVED lines=9> */
[----:B------:R-:W-:-:S03]  /*1f0c0*/  ISETP.LT.OR P1, PT, R0, 0xf1, !P2 ;  /* 0x000000f10000780c */ /* 0x000fc60005721670 */
[----:B------:R1:W-:Y:S01]  /*1f0d0*/  @!P6 STG.E.U8 desc[UR20][R2.64+0xf0], R15 ;  /* 0x0000f00f0200e986 */ /* 0x0003e2000c101114 */
[C---:B------:R-:W-:Y:S02]  /*1f0e0*/  ISETP.LT.OR P6, PT, R0.reuse, 0xf9, !P3 ;  /* 0x000000f90000780c */ /* 0x040fe40005fc1670 */
[----:B------:R-:W-:Y:S01]  /*1f0f0*/  ISETP.LT.OR P3, PT, R0, 0xfa, !P3 ;  /* 0x000000fa0000780c */ /* 0x000fe20005f61670 */
[----:B------:R1:W-:Y:S01]  /*1f100*/  @!P0 STG.E.U8 desc[UR20][R2.64+0xf1], R9 ;  /* 0x0000f10902008986 */ /* 0x0003e2000c101114 */
[----:B0-----:R-:W-:Y:S02]  /*1f110*/  F2FP.SATFINITE.E5M2.F32.PACK_AB_MERGE_C R7, RZ, R6, RZ ;  /* 0x00000006ff07723e */ /* 0x001fe400048060ff */
[----:B-1----:R-:W-:Y:S02]  /*1f120*/  F2FP.SATFINITE.E5M2.F32.PACK_AB_MERGE_C R15, RZ, R5, RZ ;  /* 0x00000005ff0f723e */ /* 0x002fe400048060ff */
[----:B------:R-:W-:Y:S01]  /*1f130*/  F2FP.SATFINITE.E5M2.F32.PACK_AB_MERGE_C R9, RZ, R4, RZ ;  /* 0x00000004ff09723e */ /* 0x000fe200048060ff */
[----:B------:R-:W-:-:S02]  /*1f140*/  FMUL R4, R38, UR22 ;  /* 0x0000001626047c20 */ /* 0x000fc40008400000 */
[----:B------:R-:W3:Y:S04]  /*1f150*/  LDL.LU R38, [R1+0x274] ;  /* 0x0002740001267983 */ /* 0x000ee80000300800 */
[----:B------:R0:W-:Y:S01]  /*1f160*/  @!P5 STG.E.U8 desc[UR20][R24.64+0xf1], R11 ;  /* 0x0000f10b1800d986 */ /* 0x0001e2000c101114 */
[----:B------:R-:W-:Y:S01]  /*1f170*/  ISETP.LT.OR P5, PT, R0, 0xf9, !P2 ;  /* 0x000000f90000780c */ /* 0x000fe200057a1670 */
[----:B------:R-:W-:Y:S02]  /*1f180*/  FMUL R5, R37, UR22 ;  /* 0x0000001625057c20 */ /* 0x000fe40008400000 */
[----:B------:R-:W3:Y:S04]  /*1f190*/  LDL.LU R37, [R1+0x278] ;  /* 0x0002780001257983 */ /* 0x000ee80000300800 */
[----:B------:R1:W-:Y:S04]  /*1f1a0*/  @!P1 STG.E.U8 desc[UR20][R24.64+0xf0], R7 ;  /* 0x0000f00718009986 */ /* 0x0003e8000c101114 */
[----:B------:R-:W-:Y:S04]  /*1f1b0*/  @!P6 STG.E.U8 desc[UR20][R2.64+0xf8], R13 ;  /* 0x0000f80d0200e986 */ /* 0x000fe8000c101114 */
[----:B------:R4:W-:Y:S01]  /*1f1c0*/  @!P3 STG.E.U8 desc[UR20][R2.64+0xf9], R15 ;  /* 0x0000f90f0200b986 */ /* 0x0009e2000c101114 */
[----:B0-----:R-:W-:-:S03]  /*1f1d0*/  F2FP.SATFINITE.E5M2.F32.PACK_AB_MERGE_C R11, RZ, R4, RZ ;  /* 0x00000004ff0b723e */ /* 0x001fc600048060ff */
[----:B------:R0:W-:Y:S01]  /*1f1e0*/  @!P5 STG.E.U8 desc[UR20][R24.64+0xf8], R9 ;  /* 0x0000f8091800d986 */ /* 0x0001e2000c101114 */
[----:B--2---:R-:W-:-:S03]  /*1f1f0*/  FMUL R6, R36, UR22 ;  /* 0x0000001624067c20 */ /* 0x004fc60008400000 */
[----:B------:R-:W2:Y:S01]  /*1f200*/  LDL.LU R36, [R1+0x27c] ;  /* 0x00027c0001247983 */ /* 0x000ea20000300800 */
[----:B-1----:R-:W-:-:S03]  /*1f210*/  FMUL R7, R35, UR22 ;  /* 0x0000001623077c20 */ /* 0x002fc60008400000 */
        /* <DEDUP_REMOVED lines=10> */
[----:B------:R-:W-:Y:S02]  /*1f2c0*/  ISETP.GE.AND P1, PT, R32, 0x81, PT ;  /* 0x000000812000780c */ /* 0x000fe40003f26270 */
[C---:B------:R-:W-:Y:S02]  /*1f2d0*/  ISETP.LT.OR P2, PT, R0.reuse, 0xfa, !P2 ;  /* 0x000000fa0000780c */ /* 0x040fe40005741670 */
[C---:B------:R-:W-:Y:S02]  /*1f2e0*/  ISETP.LT.OR P6, PT, R0.reuse, 0x1, !P1 ;  /* 0x000000010000780c */ /* 0x040fe40004fc1670 */
[----:B------:R-:W-:Y:S02]  /*1f2f0*/  ISETP.LT.OR P3, PT, R0, 0x2, !P1 ;  /* 0x000000020000780c */ /* 0x000fe40004f61670 */
[----:B------:R-:W-:Y:S02]  /*1f300*/  F2FP.SATFINITE.E5M2.F32.PACK_AB_MERGE_C R5, RZ, R5, RZ ;  /* 0x00000005ff05723e */ /* 0x000fe400048060ff */
[----:B------:R-:W-:-:S05]  /*1f310*/  ISETP.GE.AND P0, PT, R32, 0x89, PT ;  /* 0x000000892000780c */ /* 0x000fca0003f06270 */
[----:B------:R-:W-:Y:S01]  /*1f320*/  @!P2 STG.E.U8 desc[UR20][R24.64+0xf9], R11 ;  /* 0x0000f90b1800a986 */ /* 0x000fe2000c101114 */
[----:B------:R-:W-:-:S03]  /*1f330*/  F2FP.SATFINITE.E5M2.F32.PACK_AB_MERGE_C R13, RZ, R6, RZ ;  /* 0x00000006ff0d723e */ /* 0x000fc600048060ff */
[----:B------:R0:W-:Y:S01]  /*1f340*/  @!P6 STG.E.U8 desc[UR20][R28.64], R5 ;  /* 0x000000051c00e986 */ /* 0x0001e2000c101114 */
[C---:B------:R-:W-:Y:S02]  /*1f350*/  ISETP.LT.OR P6, PT, R0.reuse, 0x2, !P0 ;  /* 0x000000020000780c */ /* 0x040fe400047c1670 */
[C---:B------:R-:W-:Y:S01]  /*1f360*/  ISETP.LT.OR P5, PT, R0.reuse, 0x1, !P0 ;  /* 0x000000010000780c */ /* 0x040fe200047a1670 */
[----:B------:R1:W-:Y:S01]  /*1f370*/  @!P3 STG.E.U8 desc[UR20][R28.64+0x1], R13 ;  /* 0x0000010d1c00b986 */ /* 0x0003e2000c101114 */
[----:B------:R-:W-:Y:S02]  /*1f380*/  ISETP.LT.OR P2, PT, R0, 0xa, !P1 ;  /* 0x0000000a0000780c */ /* 0x000fe40004f41670 */
[----:B0-----:R-:W-:Y:S02]  /*1f390*/  F2FP.SATFINITE.E5M2.F32.PACK_AB_MERGE_C R5, RZ, R3, RZ ;  /* 0x00000003ff05723e */ /* 0x001fe400048060ff */
[----:B-1----:R-:W-:Y:S01]  /*1f3a0*/  F2FP.SATFINITE.E5M2.F32.PACK_AB_MERGE_C R13, RZ, R2, RZ ;  /* 0x00000002ff0d723e */ /* 0x002fe200048060ff */
[----:B------:R-:W-:-:S02]  /*1f3b0*/  FMUL R3, R38, UR22 ;  /* 0x0000001626037c20 */ /* 0x000fc40008400000 */
[----:B------:R-:W3:Y:S01]  /*1f3c0*/  LDL.LU R38, [R1+0x294] ;  /* 0x0002940001267983 */ /* 0x000ee20000300800 */
[----:B------:R-:W-:Y:S02]  /*1f3d0*/  F2FP.SATFINITE.E5M2.F32.PACK_AB_MERGE_C R11, RZ, R4, RZ ;  /* 0x00000004ff0b723e */ /* 0x000fe400048060ff */
[----:B------:R-:W-:Y:S01]  /*1f3e0*/  ISETP.LT.OR P3, PT, R0, 0x9, !P1 ;  /* 0x000000090000780c */ /* 0x000fe20004f61670 */
[----:B------:R0:W-:Y:S01]  /*1f3f0*/  @!P6 STG.E.U8 desc[UR20][R26.64+0x1], R9 ;  /* 0x000001091a00e986 */ /* 0x0001e2000c101114 */
[----:B------:R-:W-:-:S03]  /*1f400*/  FMUL R2, R37, UR22 ;  /* 0x0000001625027c20 */ /* 0x000fc60008400000 */
[----:B------:R-:W3:Y:S01]  /*1f410*/  LDL.LU R37, [R1+0x298] ;  /* 0x0002980001257983 */ /* 0x000ee20000300800 */
[----:B------:R-:W-:Y:S02]  /*1f420*/  F2FP.SATFINITE.E5M2.F32.PACK_AB_MERGE_C R7, RZ, R7, RZ ;  /* 0x00000007ff07723e */ /* 0x000fe400048060ff */
[----:B0-----:R-:W-:-:S03]  /*1f430*/  F2FP.SATFINITE.E5M2.F32.PACK_AB_MERGE_C R9, RZ, R2, RZ ;  /* 0x00000002ff09723e */ /* 0x001fc600048060ff */
        /* <DEDUP_REMOVED lines=8> */
[----:B------:R-:W2:Y:S03]  /*1f4c0*/  LDL.LU R35, [R1+0x2a0] ;  /* 0x0002a00001237983 */ /* 0x000ea60000300800 */
[----:B------:R-:W-:Y:S01]  /*1f4d0*/  F2FP.SATFINITE.E5M2.F32.PACK_AB_MERGE_C R15, RZ, R2, RZ ;  /* 0x00000002ff0f723e */ /* 0x000fe200048060ff */
[----:B----4-:R-:W-:Y:S02]  /*1f4e0*/  FMUL R2, R34, UR22 ;  /* 0x0000001622027c20 */ /* 0x010fe40008400000 */
[----:B------:R-:W4:Y:S01]  /*1f4f0*/  LDL.LU R34, [R1+0x2a4] ;  /* 0x0002a40001227983 */ /* 0x000f220000300800 */
[----:B-----5:R-:W-:-:S03]  /*1f500*/  FMUL R3, R33, UR22 ;  /* 0x0000001621037c20 */ /* 0x020fc60008400000 */
[----:B------:R-:W5:Y:S01]  /*1f510*/  LDL.LU R33, [R1+0x2a8] ;  /* 0x0002a80001217983 */ /* 0x000f620000300800 */
[----:B---3--:R-:W-:-:S03]  /*1f520*/  FMUL R4, R31, UR22 ;  /* 0x000000161f047c20 */ /* 0x008fc60008400000 */
[----:B------:R-:W3:Y:S01]  /*1f530*/  LDL.LU R31, [R1+0x2ac] ;  /* 0x0002ac00011f7983 */ /* 0x000ee20000300800 */
[----:B0-----:R-:W-:-:S03]  /*1f540*/  FMUL R5, R30, UR22 ;  /* 0x000000161e057c20 */ /* 0x001fc60008400000 */
[----:B------:R-:W3:Y:S01]  /*1f550*/  LDL.LU R30, [R1+0x2b0] ;  /* 0x0002b000011e7983 */ /* 0x000ee20000300800 */
[C---:B------:R-:W-:Y:S02]  /*1f560*/  ISETP.LT.OR P6, PT, R0.reuse, 0xa, !P0 ;  /* 0x0000000a0000780c */ /* 0x040fe400047c1670 */
[C---:B------:R-:W-:Y:S02]  /*1f570*/  ISETP.LT.OR P5, PT, R0.reuse, 0x9, !P0 ;  /* 0x000000090000780c */ /* 0x040fe400047a1670 */
[C---:B------:R-:W-:Y:S02]  /*1f580*/  ISETP.LT.OR P3, PT, R0.reuse, 0x11, !P1 ;  /* 0x000000110000780c */ /* 0x040fe40004f61670 */
[----:B------:R-:W-:-:S07]  /*1f590*/  ISETP.LT.OR P2, PT, R0, 0x12, !P1 ;  /* 0x000000120000780c */ /* 0x000fce0004f41670 */
[----:B------:R0:W-:Y:S01]  /*1f5a0*/  @!P6 STG.E.U8 desc[UR20][R26.64+0x9], R7 ;  /* 0x000009071a00e986 */ /* 0x0001e2000c101114 */
[----:B------:R-:W-:-:S03]  /*1f5b0*/  ISETP.LT.OR P6, PT, R0, 0x12, !P0 ;  /* 0x000000120000780c */ /* 0x000fc600047c1670 */
[----:B------:R-:W-:Y:S01]  /*1f5c0*/  @!P5 STG.E.U8 desc[UR20][R26.64+0x8], R13 ;  /* 0x0000080d1a00d986 */ /* 0x000fe2000c101114 */
[----:B------:R-:W-:-:S03]  /*1f5d0*/  ISETP.LT.OR P5, PT, R0, 0x11, !P0 ;  /* 0x000000110000780c */ /* 0x000fc600047a1670 */
[----:B------:R1:W-:Y:S01]  /*1f5e0*/  @!P3 STG.E.U8 desc[UR20][R28.64+0x10], R9 ;  /* 0x000010091c00b986 */ /* 0x0003e2000c101114 */
[C---:B------:R-:W-:Y:S02]  /*1f5f0*/  ISETP.LT.OR P3, PT, R0.reuse, 0x19, !P1 ;  /* 0x000000190000780c */ /* 0x040fe40004f61670 */
[----:B0-----:R-:W-:Y:S01]  /*1f600*/  F2FP.SATFINITE.E5M2.F32.PACK_AB_MERGE_C R7, RZ, R2, RZ ;  /* 0x00000002ff07723e */ /* 0x001fe200048060ff */
[----:B------:R0:W-:Y:S01]  /*1f610*/  @!P2 STG.E.U8 desc[UR20][R28.64+0x11], R11 ;  /* 0x0000110b1c00a986 */ /* 0x0001e2000c101114 */
[----:B------:R-:W-:Y:S02]  /*1f620*/  ISETP.LT.OR P2, PT, R0, 0x1a, !P1 ;  /* 0x0000001a0000780c */ /* 0x000fe40004f41670 */
[----:B-1----:R-:W-:Y:S01]  /*1f630*/  F2FP.SATFINITE.E5M2.F32.PACK_AB_MERGE_C R9, RZ, R3, RZ ;  /* 0x00000003ff09723e */ /* 0x002fe200048060ff */
[----:B------:R-:W-:Y:S02]  /*1f640*/  FMUL R2, R38, UR22 ;  /* 0x0000001626027c20 */ /* 0x000fe40008400000 */
[----:B------:R-:W3:Y:S01]  /*1f650*/  LDL.LU R38, [R1+0x2b4] ;  /* 0x0002b40001267983 */ /* 0x000ee20000300800 */
[----:B0-----:R-:W-:-:S03]  /*1f660*/  F2FP.SATFINITE.E5M2.F32.PACK_AB_MERGE_C R11, RZ, R4, RZ ;  /* 0x00000004ff0b723e */ /* 0x001fc600048060ff */
[----:B------:R0:W-:Y:S01]  /*1f670*/  @!P6 STG.E.U8 desc[UR20][R26.64+0x11], R7 ;  /* 0x000011071a00e986 */ /* 0x0001e2000c101114 */
[----:B------:R-:W-:Y:S01]  /*1f680*/  ISETP.LT.OR P6, PT, R0, 0x1a, !P0 ;  /* 0x0000001a0000780c */ /* 0x000fe200047c1670 */
[----:B------:R-:W-:Y:S02]  /*1f690*/  FMUL R3, R37, UR22 ;  /* 0x0000001625037c20 */ /* 0x000fe40008400000 */
[----:B------:R-:W3:Y:S01]  /*1f6a0*/  LDL.LU R37, [R1+0x2b8] ;  /* 0x0002b80001257983 */ /* 0x000ee20000300800 */
[----:B0-----:R-:W-:-:S03]  /*1f6b0*/  F2FP.SATFINITE.E5M2.F32.PACK_AB_MERGE_C R7, RZ, R2, RZ ;  /* 0x00000002ff07723e */ /* 0x001fc600048060ff */
[----:B------:R-:W-:Y:S04]  /*1f6c0*/  @!P5 STG.E.U8 desc[UR20][R26.64+0x10], R15 ;  /* 0x0000100f1a00d986 */ /* 0x000fe8000c101114 */
        /* <DEDUP_REMOVED lines=13> */
[----:B------:R-:W5:Y:S02]  /*1f7a0*/  LDL.LU R33, [R1+0x2c8] ;  /* 0x0002c80001217983 */ /* 0x000f640000300800 */
        /* <DEDUP_REMOVED lines=8> */
[----:B------:R-:W-:Y:S02]  /*1f830*/  F2FP.SATFINITE.E5M2.F32.PACK_AB_MERGE_C R5, RZ, R5, RZ ;  /* 0x00000005ff05723e */ /* 0x000fe400048060ff */
[----:B------:R-:W-:-:S05]  /*1f840*/  ISETP.LT.OR P6, PT, R0, 0x22, !P0 ;  /* 0x000000220000780c */ /* 0x000fca00047c1670 */
[----:B------:R0:W-:Y:S01]  /*1f850*/  @!P5 STG.E.U8 desc[UR20][R26.64+0x18], R5 ;  /* 0x000018051a00d986 */ /* 0x0001e2000c101114 */
[----:B------:R-:W-:-:S03]  /*1f860*/  ISETP.LT.OR P5, PT, R0, 0x21, !P0 ;  /* 0x000000210000780c */ /* 0x000fc600047a1670 */
[----:B------:R-:W-:Y:S01]  /*1f870*/  @!P3 STG.E.U8 desc[UR20][R28.64+0x20], R9 ;  /* 0x000020091c00b986 */ /* 0x000fe2000c101114 */
[----:B------:R-:W-:-:S03]  /*1f880*/  ISETP.LT.OR P3, PT, R0, 0x29, !P1 ;  /* 0x000000290000780c */ /* 0x000fc60004f61670 */
[----:B------:R1:W-:Y:S01]  /*1f890*/  @!P2 STG.E.U8 desc[UR20][R28.64+0x21], R11 ;  /* 0x0000210b1c00a986 */ /* 0x0003e2000c101114 */
[----:B------:R-:W-:Y:S02]  /*1f8a0*/  ISETP.LT.OR P2, PT, R0, 0x2a, !P1 ;  /* 0x0000002a0000780c */ /* 0x000fe40004f41670 */
[----:B0-----:R-:W-:Y:S02]  /*1f8b0*/  F2FP.SATFINITE.E5M2.F32.PACK_AB_MERGE_C R5, RZ, R3, RZ ;  /* 0x00000003ff05723e */ /* 0x001fe400048060ff */
[----:B-1----:R-:W-:Y:S01]  /*1f8c0*/  F2FP.SATFINITE.E5M2.F32.PACK_AB_MERGE_C R11, RZ, R2, RZ ;  /* 0x00000002ff0b723e */ /* 0x002fe200048060ff */
[----:B------:R-:W-:Y:S02]  /*1f8d0*/  FMUL R2, R38, UR22 ;  /* 0x0000001626027c20 */ /* 0x000fe40008400000 */
[----:B------:R-:W3:Y:S01]  /*1f8e0*/  LDL.LU R38, [R1+0x2d4] ;  /* 0x0002d40001267983 */ /* 0x000ee20000300800 */
[----:B------:R-:W-:-:S03]  /*1f8f0*/  F2FP.SATFINITE.E5M2.F32.PACK_AB_MERGE_C R9, RZ, R4, RZ ;  /* 0x00000004ff09723e */ /* 0x000fc600048060ff */
[----:B------:R-:W-:Y:S01]  /*1f900*/  @!P6 STG.E.U8 desc[UR20][R26.64+0x21], R5 ;  /* 0x000021051a00e986 */ /* 0x000fe2000c101114 */
[----:B------:R-:W-:Y:S01]  /*1f910*/  ISETP.LT.OR P6, PT, R0, 0x2a, !P0 ;  /* 0x0000002a0000780c */ /* 0x000fe200047c1670 */
[----:B------:R-:W-:Y:S02]  /*1f920*/  FMUL R3, R37, UR22 ;  /* 0x0000001625037c20 */ /* 0x000fe40008400000 */
[----:B------:R-:W3:Y:S04]  /*1f930*/  LDL.LU R37, [R1+0x2d8] ;  /* 0x0002d80001257983 */ /* 0x000ee80000300800 */
[----:B------:R-:W-:Y:S04]  /*1f940*/  @!P5 STG.E.U8 desc[UR20][R26.64+0x20], R13 ;  /* 0x0000200d1a00d986 */ /* 0x000fe8000c101114 */
[----:B------:R0:W-:Y:S04]  /*1f950*/  @!P3 STG.E.U8 desc[UR20][R28.64+0x28], R7 ;  /* 0x000028071c00b986 */ /* 0x0001e8000c101114 */
[----:B------:R1:W-:Y:S01]  /*1f960*/  @!P2 STG.E.U8 desc[UR20][R28.64+0x29], R9 ;  /* 0x000029091c00a986 */ /* 0x0003e2000c101114 */
[----:B0-----:R-:W-:-:S02]  /*1f970*/  F2FP.SATFINITE.E5M2.F32.PACK_AB_MERGE_C R7, RZ, R2, RZ ;  /* 0x00000002ff07723e */ /* 0x001fc400048060ff */
[----:B-1----:R-:W-:-:S03]  /*1f980*/  F2FP.SATFINITE.E5M2.F32.PACK_AB_MERGE_C R9, RZ, R3, RZ ;  /* 0x00000003ff09723e */ /* 0x002fc600048060ff */
[----:B------:R0:W-:Y:S01]  /*1f990*/  @!P6 STG.E.U8 desc[UR20][R26.64+0x29], R7 ;  /* 0x000029071a00e986 */ /* 0x0001e2000c101114 */
[----:B--2---:R-:W-:-:S03]  /*1f9a0*/  FMUL R4, R36, UR22 ;  /* 0x0000001624047c20 */ /* 0x004fc60008400000 */
[----:B------:R-:W2:Y:S02]  /*1f9b0*/  LDL.LU R36, [R1+0x2dc] ;  /* 0x0002dc0001247983 */ /* 0x000ea40000300800 */
[----:B------:R-:W-:Y:S01]  /*1f9c0*/  F2FP.SATFINITE.E5M2.F32.PACK_AB_MERGE_C R13, RZ, R4, RZ ;  /* 0x00000004ff0d723e */ /* 0x000fe200048060ff */
        /* <DEDUP_REMOVED lines=15> */
[----:B------:R-:W-:Y:S01]  /*1fac0*/  @!P5 STG.E.U8 desc[UR20][R26.64+0x28], R11 ;  /* 0x0000280b1a00d986 */ /* 0x000fe2000c101114 */
[----:B------:R-:W-:-:S03]  /*1fad0*/  ISETP.LT.OR P5, PT, R0, 0x31, !P0 ;  /* 0x000000310000780c */ /* 0x000fc600047a1670 */
[----:B------:R0:W-:Y:S01]  /*1fae0*/  @!P2 STG.E.U8 desc[UR20][R28.64+0x31], R13 ;  /* 0x0000310d1c00a986 */ /* 0x0001e2000c101114 */
[----:B------:R-:W-:-:S03]  /*1faf0*/  ISETP.LT.OR P2, PT, R0, 0x3a, !P1 ;  /* 0x0000003a0000780c */ /* 0x000fc60004f41670 */
[----:B------:R1:W-:Y:S01]  /*1fb00*/  @!P3 STG.E.U8 desc[UR20][R28.64+0x30], R9 ;  /* 0x000030091c00b986 */ /* 0x0003e2000c101114 */
[----:B------:R-:W-:Y:S02]  /*1fb10*/  ISETP.LT.OR P3, PT, R0, 0x39, !P1 ;  /* 0x000000390000780c */ /* 0x000fe40004f61670 */
[----:B------:R-:W-:Y:S02]  /*1fb20*/  F2FP.SATFINITE.E5M2.F32.PACK_AB_MERGE_C R5, RZ, R5, RZ ;  /* 0x00000005ff05723e */ /* 0x000fe400048060ff */
[----:B0-----:R-:W-:Y:S02]  /*1fb30*/  F2FP.SATFINITE.E5M2.F32.PACK_AB_MERGE_C R13, RZ, R2, RZ ;  /* 0x00000002ff0d723e */ /* 0x001fe400048060ff */
[----:B-1----:R-:W-:Y:S01]  /*1fb40*/  F2FP.SATFINITE.E5M2.F32.PACK_AB_MERGE_C R9, RZ, R3, RZ ;  /* 0x00000003ff09723e */ /* 0x002fe200048060ff */
[----:B------:R-:W-:Y:S02]  /*1fb50*/  FMUL R3, R38, UR22 ;  /* 0x0000001626037c20 */ /* 0x000fe40008400000 */
[----:B------:R-:W3:Y:S01]  /*1fb60*/  LDL.LU R38, [R1+0x2f4] ;  /* 0x0002f40001267983 */ /* 0x000ee20000300800 */
[----:B------:R-:W-:-:S03]  /*1fb70*/  F2FP.SATFINITE.E5M2.F32.PACK_AB_MERGE_C R11, RZ, R4, RZ ;  /* 0x00000004ff0b723e */ /* 0x000fc600048060ff */
[----:B------:R0:W-:Y:S01]  /*1fb80*/  @!P6 STG.E.U8 desc[UR20][R26.64+0x31], R7 ;  /* 0x000031071a00e986 */ /* 0x0001e2000c101114 */
[----:B------:R-:W-:-:S03]  /*1fb90*/  FMUL R2, R37, UR22 ;  /* 0x0000001625027c20 */ /* 0x000fc60008400000 */
[----:B------:R-:W3:Y:S01]  /*1fba0*/  LDL.LU R37, [R1+0x2f8] ;  /* 0x0002f80001257983 */ /* 0x000ee20000300800 */
[----:B------:R-:W-:Y:S02]  /*1fbb0*/  ISETP.LT.OR P6, PT, R0, 0x3a, !P0 ;  /* 0x0000003a0000780c */ /* 0x000fe400047c1670 */
[----:B0-----:R-:W-:Y:S01]  /*1fbc0*/  F2FP.SATFINITE.E5M2.F32.PACK_AB_MERGE_C R7, RZ, R2, RZ ;  /* 0x00000002ff07723e */ /* 0x001fe200048060ff */
[----:B------:R0:W-:Y:S04]  /*1fbd0*/  @!P5 STG.E.U8 desc[UR20][R26.64+0x30], R5 ;  /* 0x000030051a00d986 */ /* 0x0001e8000c101114 */
[----:B------:R-:W-:Y:S04]  /*1fbe0*/  @!P2 STG.E.U8 desc[UR20][R28.64+0x39], R11 ;  /* 0x0000390b1c00a986 */ /* 0x000fe8000c101114 */
[----:B------:R1:W-:Y:S01]  /*1fbf0*/  @!P3 STG.E.U8 desc[UR20][R28.64+0x38], R9 ;  /* 0x000038091c00b986 */ /* 0x0003e2000c101114 */
[----:B0-----:R-:W-:-:S05]  /*1fc00*/  F2FP.SATFINITE.E5M2.F32.PACK_AB_MERGE_C R5, RZ, R3, RZ ;  /* 0x00000003ff05723e */ /* 0x001fca00048060ff */
        /* <DEDUP_REMOVED lines=42> */
[----:B------:R-:W-:Y:S01]  /*1feb0*/  F2FP.SATFINITE.E5M2.F32.PACK_AB_MERGE_C R11, RZ, R4, RZ ;  /* 0x00000004ff0b723e */ /* 0x000fe200048060ff */
[----:B------:R-:W-:Y:S02]  /*1fec0*/  FMUL R2, R35, UR22 ;  /* 0x0000001623027c20 */ /* 0x000fe40008400000 */
[----:B------:R-:W2:Y:S03]  /*1fed0*/  LDL.LU R35, [R1+0x320] ;  /* 0x0003200001237983 */ /* 0x000ea60000300800 */
[----:B-1----:R-:W-:Y:S01]  /*1fee0*/  F2FP.SATFINITE.E5M2.F32.PACK_AB_MERGE_C R13, RZ, R2, RZ ;  /* 0x00000002ff0d723e */ /* 0x002fe200048060ff */
        /* <DEDUP_REMOVED lines=146> */
[----:B------:R-:W-:-:S03]  /*20810*/  FMUL R3, R37, UR22 ;  /* 0x0000001625037c20 */ /* 0x000fc60008400000 */
[----:B------:R-:W3:Y:S04]  /*20820*/  LDL.LU R37, [R1+0x398] ;  /* 0x0003980001257983 */ /* 0x000ee80000300800 */
[----:B------:R-:W-:Y:S04]  /*20830*/  @!P5 STG.E.U8 desc[UR20][R26.64+0x80], R13 ;  /* 0x0000800d1a00d986 */ /* 0x000fe8000c101114 */
[----:B------:R0:W-:Y:S04]  /*20840*/  @!P3 STG.E.U8 desc[UR20][R28.64+0x88], R7 ;  /* 0x000088071c00b986 */ /* 0x0001e8000c101114 */
[----:B------:R1:W-:Y:S01]  /*20850*/  @!P2 STG.E.U8 desc[UR20][R28.64+0x89], R9 ;  /* 0x000089091c00a986 */ /* 0x0003e2000c101114 */
[----:B0-----:R-:W-:-:S02]  /*20860*/  F2FP.SATFINITE.E5M2.F32.PACK_AB_MERGE_C R7, RZ, R2, RZ ;  /* 0x00000002ff07723e */ /* 0x001fc400048060ff */
[----:B-1----:R-:W-:Y:S01]  /*20870*/  F2FP.SATFINITE.E5M2.F32.PACK_AB_MERGE_C R9, RZ, R3, RZ ;  /* 0x00000003ff09723e */ /* 0x002fe200048060ff */
[----:B--2---:R-:W-:Y:S02]  /*20880*/  FMUL R4, R36, UR22 ;  /* 0x0000001624047c20 */ /* 0x004fe40008400000 */
[----:B------:R-:W2:Y:S03]  /*20890*/  LDL.LU R36, [R1+0x39c] ;  /* 0x00039c0001247983 */ /* 0x000ea60000300800 */
[----:B------:R-:W-:Y:S01]  /*208a0*/  F2FP.SATFINITE.E5M2.F32.PACK_AB_MERGE_C R13, RZ, R4, RZ ;  /* 0x00000004ff0d723e */ /* 0x000fe200048060ff */
[----:B------:R-:W-:Y:S02]  /*208b0*/  FMUL R5, R35, UR22 ;  /* 0x0000001623057c20 */ /* 0x000fe40008400000 */
[----:B------:R-:W2:Y:S01]  /*208c0*/  LDL.LU R35, [R1+0x3a0] ;  /* 0x0003a00001237983 */ /* 0x000ea20000300800 */
[----:B----4-:R-:W-:-:S03]  /*208d0*/  FMUL R2, R34, UR22 ;  /* 0x0000001622027c20 */ /* 0x010fc60008400000 */
[----:B------:R-:W4:Y:S01]  /*208e0*/  LDL.LU R34, [R1+0x3a4] ;  /* 0x0003a40001227983 */ /* 0x000f220000300800 */
[----:B-----5:R-:W-:-:S03]  /*208f0*/  FMUL R3, R33, UR22 ;  /* 0x0000001621037c20 */ /* 0x020fc60008400000 */
[----:B------:R-:W5:Y:S01]  /*20900*/  LDL.LU R33, [R1+0x3a8] ;  /* 0x0003a80001217983 */ /* 0x000f620000300800 */
        /* <DEDUP_REMOVED lines=16> */
[----:B------:R-:W-:Y:S01]  /*20a10*/  @!P2 STG.E.U8 desc[UR20][R28.64+0x91], R13 ;  /* 0x0000910d1c00a986 */ /* 0x000fe2000c101114 */
[----:B------:R-:W-:Y:S02]  /*20a20*/  ISETP.LT.OR P2, PT, R0, 0x9a, !P1 ;  /* 0x0000009a0000780c */ /* 0x000fe40004f41670 */
        /* <DEDUP_REMOVED lines=82> */
[----:B------:R0:W-:Y:S01]  /*20f50*/  @!P6 STG.E.U8 desc[UR20][R26.64+0xb1], R7 ;  /* 0x0000b1071a00e986 */ /* 0x0001e2000c101114 */
[----:B------:R-:W-:-:S03]  /*20f60*/  FMUL R3, R38, UR22 ;  /* 0x0000001626037c20 */ /* 0x000fc60008400000 */
[----:B------:R-:W3:Y:S01]  /*20f70*/  LDL.LU R38, [R1+0x3f4] ;  /* 0x0003f40001267983 */ /* 0x000ee20000300800 */
[----:B------:R-:W-:Y:S02]  /*20f80*/  F2FP.SATFINITE.E5M2.F32.PACK_AB_MERGE_C R11, RZ, R4, RZ ;  /* 0x00000004ff0b723e */ /* 0x000fe400048060ff */
[----:B------:R-:W-:Y:S01]  /*20f90*/  ISETP.LT.OR P6, PT, R0, 0xba, !P0 ;  /* 0x000000ba0000780c */ /* 0x000fe200047c1670 */
[----:B------:R-:W-:Y:S02]  /*20fa0*/  FMUL R2, R37, UR22 ;  /* 0x0000001625027c20 */ /* 0x000fe40008400000 */
[----:B------:R-:W3:Y:S03]  /*20fb0*/  LDL.LU R37, [R1+0x3f8] ;  /* 0x0003f80001257983 */ /* 0x000ee60000300800 */
        /* <DEDUP_REMOVED lines=31> */
[----:B-1----:R-:W-:-:S03]  /*211b0*/  F2FP.SATFINITE.E5M2.F32.PACK_AB_MERGE_C R9, RZ, R3, RZ ;  /* 0x00000003ff09723e */ /* 0x002fc600048060ff */
[----:B------:R0:W-:Y:S01]  /*211c0*/  @!P6 STG.E.U8 desc[UR20][R26.64+0xc1], R7 ;  /* 0x0000c1071a00e986 */ /* 0x0001e2000c101114 */
[----:B------:R-:W-:Y:S01]  /*211d0*/  FMUL R2, R38, UR22 ;  /* 0x0000001626027c20 */ /* 0x000fe20008400000 */
[----:B------:R-:W-:Y:S02]  /*211e0*/  ISETP.LT.OR P6, PT, R0, 0xca, !P0 ;  /* 0x000000ca0000780c */ /* 0x000fe400047c1670 */
[----:B------:R-:W3:Y:S01]  /*211f0*/  LDL.LU R38, [R1+0x414] ;  /* 0x0004140001267983 */ /* 0x000ee20000300800 */
[----:B------:R-:W-:Y:S01]  /*21200*/  F2FP.SATFINITE.E5M2.F32.PACK_AB_MERGE_C R13, RZ, R4, RZ ;  /* 0x00000004ff0d723e */ /* 0x000fe200048060ff */
        /* <DEDUP_REMOVED lines=24> */
[C---:B------:R-:W-:Y:S01]  /*21390*/  ISETP.LT.OR P3, PT, R0.reuse, 0xd1, !P1 ;  /* 0x000000d10000780c */ /* 0x040fe20004f61670 */
[----:B------:R-:W3:Y:S01]  /*213a0*/  LDL.LU R40, [R1+0x434] ;  /* 0x0004340001287983 */ /* 0x000ee20000300800 */
[C---:B------:R-:W-:Y:S02]  /*213b0*/  ISETP.LT.OR P2, PT, R0.reuse, 0xd2, !P1 ;  /* 0x000000d20000780c */ /* 0x040fe40004f41670 */
[----:B------:R-:W-:Y:S02]  /*213c0*/  ISETP.LT.OR P6, PT, R0, 0xd2, !P0 ;  /* 0x000000d20000780c */ /* 0x000fe400047c1670 */
[----:B------:R-:W-:-:S05]  /*213d0*/  F2FP.SATFINITE.E5M2.F32.PACK_AB_MERGE_C R5, RZ, R5, RZ ;  /* 0x00000005ff05723e */ /* 0x000fca00048060ff */
[----:B------:R0:W-:Y:S01]  /*213e0*/  @!P5 STG.E.U8 desc[UR20][R26.64+0xc8], R5 ;  /* 0x0000c8051a00d986 */ /* 0x0001e2000c101114 */
[----:B------:R-:W-:-:S03]  /*213f0*/  ISETP.LT.OR P5, PT, R0, 0xd1, !P0 ;  /* 0x000000d10000780c */ /* 0x000fc600047a1670 */
[----:B------:R-:W-:Y:S01]  /*21400*/  @!P3 STG.E.U8 desc[UR20][R28.64+0xd0], R9 ;  /* 0x0000d0091c00b986 */ /* 0x000fe2000c101114 */
[----:B------:R-:W-:-:S03]  /*21410*/  ISETP.LT.OR P3, PT, R0, 0xd9, !P1 ;  /* 0x000000d90000780c */ /* 0x000fc60004f61670 */
[----:B------:R1:W-:Y:S01]  /*21420*/  @!P2 STG.E.U8 desc[UR20][R28.64+0xd1], R11 ;  /* 0x0000d10b1c00a986 */ /* 0x0003e2000c101114 */
[----:B0-----:R-:W-:Y:S02]  /*21430*/  F2FP.SATFINITE.E5M2.F32.PACK_AB_MERGE_C R5, RZ, R3, RZ ;  /* 0x00000003ff05723e */ /* 0x001fe400048060ff */
[----:B------:R-:W-:-:S03]  /*21440*/  ISETP.LT.OR P2, PT, R0, 0xda, !P1 ;  /* 0x000000da0000780c */ /* 0x000fc60004f41670 */
[----:B------:R-:W-:Y:S01]  /*21450*/  @!P6 STG.E.U8 desc[UR20][R26.64+0xd1], R5 ;  /* 0x0000d1051a00e986 */ /* 0x000fe2000c101114 */
[----:B-1----:R-:W-:Y:S02]  /*21460*/  F2FP.SATFINITE.E5M2.F32.PACK_AB_MERGE_C R11, RZ, R2, RZ ;  /* 0x00000002ff0b723e */ /* 0x002fe400048060ff */
[----:B------:R-:W-:Y:S01]  /*21470*/  ISETP.LT.OR P6, PT, R0, 0xda, !P0 ;  /* 0x000000da0000780c */ /* 0x000fe200047c1670 */
[----:B------:R-:W-:Y:S02]  /*21480*/  FMUL R2, R38, UR22 ;  /* 0x0000001626027c20 */ /* 0x000fe40008400000 */
[----:B------:R-:W3:Y:S01]  /*21490*/  LDL.LU R38, [R1+0x438] ;  /* 0x0004380001267983 */ /* 0x000ee20000300800 */
[----:B------:R-:W-:Y:S01]  /*214a0*/  F2FP.SATFINITE.E5M2.F32.PACK_AB_MERGE_C R9, RZ, R4, RZ ;  /* 0x00000004ff09723e */ /* 0x000fe200048060ff */
        /* <DEDUP_REMOVED lines=14> */
[----:B------:R-:W4:Y:S02]  /*21590*/  LDL.LU R34, [R1+0x448] ;  /* 0x0004480001227983 */ /* 0x000f240000300800 */
[----:B0-----:R-:W-:Y:S01]  /*215a0*/  F2FP.SATFINITE.E5M2.F32.PACK_AB_MERGE_C R7, RZ, R2, RZ ;  /* 0x00000002ff07723e */ /* 0x001fe200048060ff */
[----:B-----5:R-:W-:Y:S02]  /*215b0*/  FMUL R3, R33, UR22 ;  /* 0x0000001621037c20 */ /* 0x020fe40008400000 */
[----:B------:R-:W5:Y:S01]  /*215c0*/  LDL.LU R33, [R1+0x44c] ;  /* 0x00044c0001217983 */ /* 0x000f620000300800 */
[----:B---3--:R-:W-:-:S03]  /*215d0*/  FMUL R4, R31, UR22 ;  /* 0x000000161f047c20 */ /* 0x008fc60008400000 */
        /* <DEDUP_REMOVED lines=13> */
[----:B------:R-:W-:Y:S02]  /*216b0*/  F2FP.SATFINITE.E5M2.F32.PACK_AB_MERGE_C R5, RZ, R5, RZ ;  /* 0x00000005ff05723e */ /* 0x000fe400048060ff */
[----:B0-----:R-:W-:Y:S01]  /*216c0*/  F2FP.SATFINITE.E5M2.F32.PACK_AB_MERGE_C R11, RZ, R4, RZ ;  /* 0x00000004ff0b723e */ /* 0x001fe200048060ff */
[----:B------:R-:W-:Y:S01]  /*216d0*/  @!P6 STG.E.U8 desc[UR20][R26.64+0xe1], R7 ;  /* 0x0000e1071a00e986 */ /* 0x000fe2000c101114 */
[C---:B------:R-:W-:Y:S02]  /*216e0*/  ISETP.LT.OR P6, PT, R0.reuse, 0xea, !P0 ;  /* 0x000000ea0000780c */ /* 0x040fe400047c1670 */
[----:B-1----:R-:W-:Y:S01]  /*216f0*/  F2FP.SATFINITE.E5M2.F32.PACK_AB_MERGE_C R9, RZ, R3, RZ ;  /* 0x00000003ff09723e */ /* 0x002fe200048060ff */
[----:B------:R0:W-:Y:S01]  /*21700*/  @!P5 STG.E.U8 desc[UR20][R26.64+0xe0], R5 ;  /* 0x0000e0051a00d986 */ /* 0x0001e2000c101114 */
[----:B------:R-:W-:-:S03]  /*21710*/  ISETP.LT.OR P5, PT, R0, 0xe9, !P0 ;  /* 0x000000e90000780c */ /* 0x000fc600047a1670 */
[----:B------:R-:W-:Y:S01]  /*21720*/  @!P2 STG.E.U8 desc[UR20][R28.64+0xe9], R11 ;  /* 0x0000e90b1c00a986 */ /* 0x000fe2000c101114 */
[----:B------:R-:W-:Y:S01]  /*21730*/  ISETP.LT.OR P2, PT, R0, 0xf2, !P1 ;  /* 0x000000f20000780c */ /* 0x000fe20004f41670 */
[----:B------:R-:W-:Y:S02]  /*21740*/  FMUL R3, R40, UR22 ;  /* 0x0000001628037c20 */ /* 0x000fe40008400000 */
[----:B------:R1:W-:Y:S01]  /*21750*/  @!P3 STG.E.U8 desc[UR20][R28.64+0xe8], R9 ;  /* 0x0000e8091c00b986 */ /* 0x0003e2000c101114 */
[----:B------:R-:W-:Y:S02]  /*21760*/  ISETP.LT.OR P3, PT, R0, 0xf1, !P1 ;  /* 0x000000f10000780c */ /* 0x000fe40004f61670 */
[----:B------:R-:W-:Y:S01]  /*21770*/  F2FP.SATFINITE.E5M2.F32.PACK_AB_MERGE_C R13, RZ, R2, RZ ;  /* 0x00000002ff0d723e */ /* 0x000fe200048060ff */
[----:B------:R-:W-:Y:S01]  /*21780*/  FMUL R2, R38, UR22 ;  /* 0x0000001626027c20 */ /* 0x000fe20008400000 */
[----:B------:R-:W-:Y:S01]  /*21790*/  FMUL R4, R37, UR22 ;  /* 0x0000001625047c20 */ /* 0x000fe20008400000 */
[----:B------:R-:W-:-:S03]  /*217a0*/  F2FP.SATFINITE.E5M2.F32.PACK_AB_MERGE_C R3, RZ, R3, RZ ;  /* 0x00000003ff03723e */ /* 0x000fc600048060ff */
[----:B0-----:R-:W-:Y:S02]  /*217b0*/  F2FP.SATFINITE.E5M2.F32.PACK_AB_MERGE_C R5, RZ, R2, RZ ;  /* 0x00000002ff05723e */ /* 0x001fe400048060ff */
[----:B------:R-:W-:Y:S01]  /*217c0*/  F2FP.SATFINITE.E5M2.F32.PACK_AB_MERGE_C R7, RZ, R4, RZ ;  /* 0x00000004ff07723e */ /* 0x000fe200048060ff */
[----:B------:R-:W-:Y:S01]  /*217d0*/  @!P5 STG.E.U8 desc[UR20][R26.64+0xe8], R13 ;  /* 0x0000e80d1a00d986 */ /* 0x000fe2000c101114 */
[----:B------:R-:W-:-:S03]  /*217e0*/  ISETP.LT.OR P5, PT, R0, 0xf1, !P0 ;  /* 0x000000f10000780c */ /* 0x000fc600047a1670 */
[----:B------:R-:W-:Y:S01]  /*217f0*/  @!P6 STG.E.U8 desc[UR20][R26.64+0xe9], R3 ;  /* 0x0000e9031a00e986 */ /* 0x000fe2000c101114 */
[----:B------:R-:W-:-:S03]  /*21800*/  ISETP.LT.OR P6, PT, R0, 0xf2, !P0 ;  /* 0x000000f20000780c */ /* 0x000fc600047c1670 */
[----:B------:R0:W-:Y:S01]  /*21810*/  @!P2 STG.E.U8 desc[UR20][R28.64+0xf1], R7 ;  /* 0x0000f1071c00a986 */ /* 0x0001e2000c101114 */
[C---:B------:R-:W-:Y:S02]  /*21820*/  ISETP.LT.OR P2, PT, R0.reuse, 0xf9, !P1 ;  /* 0x000000f90000780c */ /* 0x040fe40004f41670 */
[C---:B------:R-:W-:Y:S01]  /*21830*/  ISETP.LT.OR P1, PT, R0.reuse, 0xfa, !P1 ;  /* 0x000000fa0000780c */ /* 0x040fe20004f21670 */
[----:B------:R3:W-:Y:S01]  /*21840*/  @!P3 STG.E.U8 desc[UR20][R28.64+0xf0], R5 ;  /* 0x0000f0051c00b986 */ /* 0x0007e2000c101114 */
[C---:B------:R-:W-:Y:S02]  /*21850*/  ISETP.LT.OR P3, PT, R0.reuse, 0xf9, !P0 ;  /* 0x000000f90000780c */ /* 0x040fe40004761670 */
[----:B------:R-:W-:Y:S01]  /*21860*/  ISETP.LT.OR P0, PT, R0, 0xfa, !P0 ;  /* 0x000000fa0000780c */ /* 0x000fe20004701670 */
[----:B--2---:R-:W-:-:S05]  /*21870*/  FMUL R2, R36, UR22 ;  /* 0x0000001624027c20 */ /* 0x004fca0008400000 */
[----:B-1----:R-:W-:-:S05]  /*21880*/  F2FP.SATFINITE.E5M2.F32.PACK_AB_MERGE_C R9, RZ, R2, RZ ;  /* 0x00000002ff09723e */ /* 0x002fca00048060ff */
[----:B------:R1:W-:Y:S01]  /*21890*/  @!P5 STG.E.U8 desc[UR20][R26.64+0xf0], R9 ;  /* 0x0000f0091a00d986 */ /* 0x0003e2000c101114 */
[----:B------:R-:W-:-:S05]  /*218a0*/  FMUL R0, R35, UR22 ;  /* 0x0000001623007c20 */ /* 0x000fca0008400000 */
[----:B0-----:R-:W-:Y:S01]  /*218b0*/  F2FP.SATFINITE.E5M2.F32.PACK_AB_MERGE_C R7, RZ, R0, RZ ;  /* 0x00000000ff07723e */ /* 0x001fe200048060ff */
[----:B----4-:R-:W-:Y:S01]  /*218c0*/  FMUL R2, R34, UR22 ;  /* 0x0000001622027c20 */ /* 0x010fe20008400000 */
[----:B-----5:R-:W-:-:S04]  /*218d0*/  FMUL R3, R33, UR22 ;  /* 0x0000001621037c20 */ /* 0x020fc80008400000 */
[----:B------:R-:W-:Y:S02]  /*218e0*/  F2FP.SATFINITE.E5M2.F32.PACK_AB_MERGE_C R11, RZ, R2, RZ ;  /* 0x00000002ff0b723e */ /* 0x000fe400048060ff */
[----:B------:R-:W-:Y:S01]  /*218f0*/  F2FP.SATFINITE.E5M2.F32.PACK_AB_MERGE_C R3, RZ, R3, RZ ;  /* 0x00000003ff03723e */ /* 0x000fe200048060ff */
[----:B------:R1:W-:Y:S01]  /*21900*/  @!P6 STG.E.U8 desc[UR20][R26.64+0xf1], R7 ;  /* 0x0000f1071a00e986 */ /* 0x0003e2000c101114 */
[----:B---3--:R-:W-:Y:S01]  /*21910*/  FMUL R4, R31, UR22 ;  /* 0x000000161f047c20 */ /* 0x008fe20008400000 */
[----:B------:R-:W-:-:S04]  /*21920*/  FMUL R5, R30, UR22 ;  /* 0x000000161e057c20 */ /* 0x000fc80008400000 */
[----:B------:R-:W-:Y:S02]  /*21930*/  F2FP.SATFINITE.E5M2.F32.PACK_AB_MERGE_C R13, RZ, R4, RZ ;  /* 0x00000004ff0d723e */ /* 0x000fe400048060ff */
[----:B------:R-:W-:Y:S01]  /*21940*/  F2FP.SATFINITE.E5M2.F32.PACK_AB_MERGE_C R5, RZ, R5, RZ ;  /* 0x00000005ff05723e */ /* 0x000fe200048060ff */
[----:B------:R1:W-:Y:S04]  /*21950*/  @!P2 STG.E.U8 desc[UR20][R28.64+0xf8], R11 ;  /* 0x0000f80b1c00a986 */ /* 0x0003e8000c101114 */
[----:B------:R1:W-:Y:S04]  /*21960*/  @!P1 STG.E.U8 desc[UR20][R28.64+0xf9], R3 ;  /* 0x0000f9031c009986 */ /* 0x0003e8000c101114 */
[----:B------:R1:W-:Y:S04]  /*21970*/  @!P3 STG.E.U8 desc[UR20][R26.64+0xf8], R13 ;  /* 0x0000f80d1a00b986 */ /* 0x0003e8000c101114 */
[----:B------:R1:W-:Y:S02]  /*21980*/  @!P0 STG.E.U8 desc[UR20][R26.64+0xf9], R5 ;  /* 0x0000f9051a008986 */ /* 0x0003e4000c101114 */
.L_x_552:
[----:B------:R-:W-:Y:S05]  /*21990*/  BSYNC B0 ;  /* 0x0000000000007941 */ /* 0x000fea0003800000 */
.L_x_38:
[----:B-12---:R-:W2:Y:S04]  /*219a0*/  LDL.LU R3, [R1+0x460] ;  /* 0x0004600001037983 */ /* 0x006ea80000300800 */
[----:B------:R-:W2:Y:S01]  /*219b0*/  LDL.LU R2, [R1+0x464] ;  /* 0x0004640001027983 */ /* 0x000ea20000300800 */
[----:B------:R-:W-:Y:S01]  /*219c0*/  ULDC UR6, c[0x0][0xc] ;  /* 0x0000030000067ab9 */ /* 0x000fe20000000800 */
[----:B------:R-:W-:Y:S01]  /*219d0*/  ULDC UR7, c[0x0][0x10] ;  /* 0x0000040000077ab9 */ /* 0x000fe20000000800 */
[----:B---34-:R-:W2:Y:S01]  /*219e0*/  LDC R5, c[0x0][0x14] ;  /* 0x00000500ff057b82 */ /* 0x018ea20000000800 */
[----:B------:R-:W-:Y:S01]  /*219f0*/  UIMAD.WIDE.U32 UR6, UR6, UR7, URZ ;  /* 0x00000007060672a5 */ /* 0x000fe2000f8e003f */
[----:B-----5:R-:W-:Y:S01]  /*21a00*/  PRMT R0, RZ, 0x7610, R0 ;  /* 0x00007610ff007816 */ /* 0x020fe20000000000 */
[----:B------:R-:W-:-:S04]  /*21a10*/  UMOV UR10, 0xffffffff ;  /* 0xffffffff000a7882 */ /* 0x000fc80000000000 */
[----:B--2---:R-:W-:-:S04]  /*21a20*/  IMAD.WIDE.U32 R2, R5, UR6, R2 ;  /* 0x0000000605027c25 */ /* 0x004fc8000f8e0002 */
[----:B------:R-:W-:Y:S01]  /*21a30*/  IMAD R5, R5, UR7, RZ ;  /* 0x0000000705057c24 */ /* 0x000fe2000f8e02ff */
[----:B------:R-:W-:Y:S01]  /*21a40*/  ULDC.64 UR6, c[0x0][0x650] ;  /* 0x0001940000067ab9 */ /* 0x000fe20000000a00 */
[----:B------:R-:W-:Y:S01]  /*21a50*/  IMAD.MOV.U32 R11, RZ, RZ, R2 ;  /* 0x000000ffff0b7224 */ /* 0x000fe200078e0002 */
[----:B------:R-:W-:Y:S01]  /*21a60*/  ISETP.GE.U32.AND P0, PT, R2, UR6, PT ;  /* 0x0000000602007c0c */ /* 0x000fe2000bf06070 */
[----:B------:R-:W-:Y:S02]  /*21a70*/  IMAD.IADD R13, R3, 0x1, R5 ;  /* 0x00000001030d7824 */ /* 0x000fe400078e0205 */
[----:B------:R-:W-:-:S03]  /*21a80*/  IMAD.MOV.U32 R2, RZ, RZ, -0x1 ;  /* 0xffffffffff027424 */ /* 0x000fc600078e00ff */
[----:B------:R1:W-:Y:S01]  /*21a90*/  STL [R1+0x460], R13 ;  /* 0x0004600d01007387 */ /* 0x0003e20000100800 */
[----:B------:R-:W-:-:S03]  /*21aa0*/  ISETP.GE.U32.AND.EX P0, PT, R13, UR7, PT, P0 ;  /* 0x000000070d007c0c */ /* 0x000fc6000bf06100 */
[----:B------:R1:W-:Y:S04]  /*21ab0*/  STL [R1+0x464], R11 ;  /* 0x0004640b01007387 */ /* 0x0003e80000100800 */
[----:B------:R1:W-:Y:S06]  /*21ac0*/  STL [R1+0x468], R2 ;  /* 0x0004680201007387 */ /* 0x0003ec0000100800 */
[----:B------:R-:W-:Y:S05]  /*21ad0*/  @P0 BRA `(.L_x_553) ;  /* 0x0000000400740947 */ /* 0x000fea0003800000 */
[----:B------:R-:W2:Y:S01]  /*21ae0*/  S2R R8, SR_CTAID.X ;  /* 0x0000000000087919 */ /* 0x000ea20000002500 */
[----:B------:R-:W-:Y:S01]  /*21af0*/  ULDC.64 UR16, c[0x0][0x628] ;  /* 0x00018a0000107ab9 */ /* 0x000fe20000000a00 */
[----:B------:R-:W3:Y:S01]  /*21b00*/  LDC R9, c[0x0][0x144] ;  /* 0x00005100ff097b82 */ /* 0x000ee20000000800 */
[----:B------:R-:W-:Y:S01]  /*21b10*/  ULDC UR6, c[0x0][0x150] ;  /* 0x0000540000067ab9 */ /* 0x000fe20000000800 */
[----:B------:R-:W4:Y:S01]  /*21b20*/  S2R R12, SR_CTAID.Y ;  /* 0x00000000000c7919 */ /* 0x000f220000002600 */
[----:B------:R-:W-:Y:S01]  /*21b30*/  ISETP.NE.U32.AND P0, PT, RZ, UR16, PT ;  /* 0x00000010ff007c0c */ /* 0x000fe2000bf05070 */
[----:B------:R-:W-:Y:S01]  /*21b40*/  ULDC UR18, c[0x0][0x630] ;  /* 0x00018c0000127ab9 */ /* 0x000fe20000000800 */
[----:B------:R-:W-:Y:S02]  /*21b50*/  R2UR UR14, R11 ;  /* 0x000000000b0e72ca */ /* 0x000fe400000e0000 */
[----:B------:R-:W-:Y:S01]  /*21b60*/  ISETP.NE.AND.EX P0, PT, RZ, UR17, PT, P0 ;  /* 0x00000011ff007c0c */ /* 0x000fe2000bf05300 */
[----:B0-----:R-:W0:Y:S01]  /*21b70*/  LDC.64 R6, c[0x0][0x620] ;  /* 0x00018800ff067b82 */ /* 0x001e220000000a00 */
[----:B------:R-:W-:-:S02]  /*21b80*/  R2UR UR15, R13 ;  /* 0x000000000d0f72ca */ /* 0x000fc400000e0000 */
[----:B--2---:R-:W-:-:S05]  /*21b90*/  I2FP.F32.U32 R0, R8 ;  /* 0x0000000800007245 */ /* 0x004fca0000201000 */
[----:B------:R-:W-:-:S06]  /*21ba0*/  FMUL R0, R0, UR6 ;  /* 0x0000000600007c20 */ /* 0x000fcc0008400000 */
[----:B------:R-:W2:Y:S01]  /*21bb0*/  F2I.U32.TRUNC.NTZ R0, R0 ;  /* 0x0000000000007305 */ /* 0x000ea2000020f000 */
[----:B----4-:R-:W-:Y:S05]  /*21bc0*/  @!P0 BRA `(.L_x_554) ;  /* 0x0000000000308947 */ /* 0x010fea0003800000 */
        /* <DEDUP_REMOVED lines=12> */
.L_x_554:
[----:B------:R-:W-:Y:S01]  /*21c90*/  USHF.R.U64 UR10, UR14, UR18, UR15 ;  /* 0x000000120e0a7299 */ /* 0x000fe2000800120f */
[----:B------:R-:W4:Y:S01]  /*21ca0*/  LDC.64 R22, c[0x0][0x640] ;  /* 0x00019000ff167b82 */ /* 0x000f220000000a00 */
[----:B------:R-:W-:Y:S01]  /*21cb0*/  USHF.R.U32.HI UR6, URZ, UR18, UR15 ;  /* 0x000000123f067299 */ /* 0x000fe2000801160f */
[----:B--2---:R-:W-:Y:S02]  /*21cc0*/  IMAD.MOV R10, RZ, RZ, -R0 ;  /* 0x000000ffff0a7224 */ /* 0x004fe400078e0a00 */
[----:B-1----:R-:W-:Y:S01]  /*21cd0*/  IMAD.MOV.U32 R2, RZ, RZ, R11 ;  /* 0x000000ffff027224 */ /* 0x002fe200078e000b */
[----:B------:R-:W-:Y:S01]  /*21ce0*/  IADD3 R5, P0, RZ, -UR10, RZ ;  /* 0x8000000aff057c10 */ /* 0x000fe2000ff1e0ff */
[----:B---3--:R-:W-:Y:S02]  /*21cf0*/  IMAD R18, R9, R10, R8 ;  /* 0x0000000a09127224 */ /* 0x008fe400078e0208 */
[----:B------:R-:W1:Y:S02]  /*21d00*/  LDC R4, c[0x0][0x618] ;  /* 0x00018600ff047b82 */ /* 0x000e640000000800 */
[----:B------:R-:W-:Y:S01]  /*21d10*/  IMAD.X R3, RZ, RZ, ~UR6, P0 ;  /* 0x80000006ff037e24 */ /* 0x000fe200080e06ff */
[----:B------:R-:W-:-:S03]  /*21d20*/  ULDC UR6, c[0x0][0x154] ;  /* 0x0000550000067ab9 */ /* 0x000fc60000000800 */
[-C--:B0-----:R-:W-:Y:S02]  /*21d30*/  IMAD R0, R3, R6.reuse, RZ ;  /* 0x0000000603007224 */ /* 0x081fe400078e02ff */
[----:B------:R-:W0:Y:S01]  /*21d40*/  LDC R14, c[0x0][0x608] ;  /* 0x00018200ff0e7b82 */ /* 0x000e220000000800 */
[----:B------:R-:W-:Y:S02]  /*21d50*/  IMAD.MOV.U32 R3, RZ, RZ, R13 ;  /* 0x000000ffff037224 */ /* 0x000fe400078e000d */
[----:B------:R-:W-:-:S05]  /*21d60*/  IMAD.WIDE.U32 R2, R5, R6, R2 ;  /* 0x0000000605027225 */ /* 0x000fca00078e0002 */
[----:B------:R-:W2:Y:S01]  /*21d70*/  LDC R20, c[0x0][0x658] ;  /* 0x00019600ff147b82 */ /* 0x000ea20000000800 */
[----:B------:R-:W-:Y:S01]  /*21d80*/  IMAD R5, R5, R7, R0 ;  /* 0x0000000705057224 */ /* 0x000fe200078e0200 */
[----:B------:R-:W-:Y:S01]  /*21d90*/  I2FP.F32.U32 R0, R12 ;  /* 0x0000000c00007245 */ /* 0x000fe20000201000 */
[----:B------:R-:W-:Y:S01]  /*21da0*/  IMAD.MOV.U32 R7, RZ, RZ, 0x1 ;  /* 0x00000001ff077424 */ /* 0x000fe200078e00ff */
[----:B----4-:R-:W-:Y:S01]  /*21db0*/  ISETP.NE.U32.AND P0, PT, R22, RZ, PT ;  /* 0x000000ff1600720c */ /* 0x010fe20003f05070 */
[----:B------:R-:W-:Y:S02]  /*21dc0*/  IMAD.IADD R3, R3, 0x1, R5 ;  /* 0x0000000103037824 */ /* 0x000fe400078e0205 */
[----:B------:R-:W-:Y:S01]  /*21dd0*/  FMUL R0, R0, UR6 ;  /* 0x0000000600007c20 */ /* 0x000fe20008400000 */
[----:B------:R-:W3:Y:S01]  /*21de0*/  LDC R15, c[0x0][0x148] ;  /* 0x00005200ff0f7b82 */ /* 0x000ee20000000800 */
[----:B------:R-:W-:Y:S01]  /*21df0*/  ISETP.NE.AND.EX P0, PT, R23, RZ, PT, P0 ;  /* 0x000000ff1700720c */ /* 0x000fe20003f05300 */
[----:B------:R-:W-:Y:S01]  /*21e00*/  IMAD.MOV.U32 R5, RZ, RZ, -0x1 ;  /* 0xffffffffff057424 */ /* 0x000fe200078e00ff */
[-CC-:B-1----:R-:W-:Y:S01]  /*21e10*/  SHF.R.U64 R10, R2, R4.reuse, R3.reuse ;  /* 0x00000004020a7219 */ /* 0x182fe20000001203 */
[----:B------:R1:W4:Y:S01]  /*21e20*/  F2I.U32.TRUNC.NTZ R13, R0 ;  /* 0x00000000000d7305 */ /* 0x000322000020f000 */
[----:B------:R-:W-:-:S03]  /*21e30*/  SHF.R.U32.HI R3, RZ, R4, R3 ;  /* 0x00000004ff037219 */ /* 0x000fc60000011603 */
[----:B------:R-:W1:Y:S01]  /*21e40*/  LDC R16, c[0x0][0x600] ;  /* 0x00018000ff107b82 */ /* 0x000e620000000800 */
[-CC-:B0-----:R-:W-:Y:S02]  /*21e50*/  SHF.R.U64 R8, R10, R14.reuse, R3.reuse ;  /* 0x0000000e0a087219 */ /* 0x181fe40000001203 */
[----:B------:R-:W-:-:S05]  /*21e60*/  SHF.R.U32.HI R3, RZ, R14, R3 ;  /* 0x0000000eff037219 */ /* 0x000fca0000011603 */
[----:B------:R-:W0:Y:S01]  /*21e70*/  LDC R17, c[0x0][0x648] ;  /* 0x00019200ff117b82 */ /* 0x000e220000000800 */
[-CC-:B--2---:R-:W-:Y:S02]  /*21e80*/  SHF.R.U64 R11, R8, R20.reuse, R3.reuse ;  /* 0x00000014080b7219 */ /* 0x184fe40000001203 */
[-C--:B------:R-:W-:Y:S02]  /*21e90*/  SHF.L.U32 R5, R5, R20.reuse, RZ ;  /* 0x0000001405057219 */ /* 0x080fe400000006ff */
[-C--:B------:R-:W-:Y:S01]  /*21ea0*/  SHF.R.U32.HI R3, RZ, R20.reuse, R3 ;  /* 0x00000014ff037219 */ /* 0x080fe20000011603 */
[----:B------:R-:W-:Y:S01]  /*21eb0*/  IMAD.MOV.U32 R2, RZ, RZ, R11 ;  /* 0x000000ffff027224 */ /* 0x000fe200078e000b */
[----:B------:R-:W-:Y:S01]  /*21ec0*/  SHF.L.U32 R20, R7, R20, RZ ;  /* 0x0000001407147219 */ /* 0x000fe200000006ff */
[----:B------:R-:W2:Y:S01]  /*21ed0*/  LDC R19, c[0x0][0x638] ;  /* 0x00018e00ff137b82 */ /* 0x000ea20000000800 */
[----:B------:R-:W-:-:S07]  /*21ee0*/  LOP3.LUT R39, RZ, R5, RZ, 0x33, !PT ;  /* 0x00000005ff277212 */ /* 0x000fce00078e33ff */
[----:B------:R-:W0:Y:S01]  /*21ef0*/  LDC R21, c[0x0][0x610] ;  /* 0x00018400ff157b82 */ /* 0x000e220000000800 */
[----:B----4-:R-:W-:Y:S05]  /*21f00*/  @!P0 BRA `(.L_x_555) ;  /* 0x0000000000288947 */ /* 0x010fea0003800000 */
[----:B-1----:R-:W1:Y:S02]  /*21f10*/  LDC R0, c[0x0][0x64c] ;  /* 0x00019300ff007b82 */ /* 0x002e640000000800 */
[----:B-1----:R-:W-:-:S05]  /*21f20*/  IADD3 R7, P0, R11, R0, RZ ;  /* 0x000000000b077210 */ /* 0x002fca0007f1e0ff */
        /* <DEDUP_REMOVED lines=8> */
.L_x_555:
[----:B01----:R-:W-:Y:S01]  /*21fb0*/  SHF.R.U64 R0, R2, R17, R3 ;  /* 0x0000001102007219 */ /* 0x003fe20000001203 */
[----:B------:R-:W-:Y:S01]  /*21fc0*/  VIADD R3, R16, 0xffffffff ;  /* 0xffffffff10037836 */ /* 0x000fe20000000000 */
[----:B------:R-:W-:Y:S01]  /*21fd0*/  LOP3.LUT R39, R8, R39, RZ, 0xc0, !PT ;  /* 0x0000002708277212 */ /* 0x000fe200078ec0ff */
[----:B------:R-:W-:Y:S02]  /*21fe0*/  IMAD.MOV R13, RZ, RZ, -R13 ;  /* 0x000000ffff0d7224 */ /* 0x000fe400078e0a0d */
[----:B------:R-:W-:Y:S01]  /*21ff0*/  IMAD.MOV R2, RZ, RZ, -R0 ;  /* 0x000000ffff027224 */ /* 0x000fe200078e0a00 */
[----:B------:R-:W-:Y:S01]  /*22000*/  LOP3.LUT R3, R10, R3, RZ, 0xc0, !PT ;  /* 0x000000030a037212 */ /* 0x000fe200078ec0ff */
[----:B------:R-:W-:Y:S02]  /*22010*/  IMAD R39, R20, R0, R39 ;  /* 0x0000000014277224 */ /* 0x000fe400078e0227 */
[----:B---3--:R-:W-:Y:S02]  /*22020*/  @P4 IMAD R18, R15, R13, R12 ;  /* 0x0000000d0f124224 */ /* 0x008fe400078e020c */
[----:B--2---:R-:W-:-:S02]  /*22030*/  IMAD R0, R2, R19, R11 ;  /* 0x0000001302007224 */ /* 0x004fc400078e020b */
[----:B------:R-:W-:Y:S02]  /*22040*/  IMAD R39, R39, R21, R18 ;  /* 0x0000001527277224 */ /* 0x000fe400078e0212 */
[----:B------:R-:W-:Y:S02]  /*22050*/  IMAD R2, R0, R16, R3 ;  /* 0x0000001000027224 */ /* 0x000fe400078e0203 */
[----:B------:R-:W-:-:S03]  /*22060*/  IMAD.MOV.U32 R4, RZ, RZ, 0x1 ;  /* 0x00000001ff047424 */ /* 0x000fc600078e00ff */
[----:B------:R-:W-:Y:S02]  /*22070*/  SEL R3, R2, R39, !P4 ;  /* 0x0000002702037207 */ /* 0x000fe40006000000 */
[----:B------:R-:W-:Y:S02]  /*22080*/  PRMT R0, R4, 0x7610, R0 ;  /* 0x0000761004007816 */ /* 0x000fe40000000000 */
[----:B------:R-:W-:Y:S01]  /*22090*/  SEL R39, R39, R2, !P4 ;  /* 0x0000000227277207 */ /* 0x000fe20006000000 */
[----:B------:R2:W-:Y:S06]  /*220a0*/  STL [R1+0x468], R3 ;  /* 0x0004680301007387 */ /* 0x0005ec0000100800 */
.L_x_553:
[----:B------:R3:W-:Y:S01]  /*220b0*/  STL [R1+0x46c], R39 ;  /* 0x00046c2701007387 */ /* 0x0007e20000100800 */
[----:B------:R-:W-:-:S13]  /*220c0*/  LOP3.LUT P0, RZ, R0, 0xff, RZ, 0xc0, !PT ;  /* 0x000000ff00ff7812 */ /* 0x000fda000780c0ff */
[----:B---3--:R-:W-:Y:S05]  /*220d0*/  @P0 BRA `(.L_x_556) ;  /* 0xfffffdf000ec0947 */ /* 0x008fea000383ffff */
[----:B------:R-:W-:Y:S05]  /*220e0*/  EXIT ;  /* 0x000000000000794d */ /* 0x000fea0003800000 */
.L_x_8:
[----:B------:R-:W2:Y:S01]  /*220f0*/  LDL R163, [R1+0x464] ;  /* 0x0004640001a37983 */ /* 0x000ea20000100800 */
[----:B------:R-:W-:-:S03]  /*22100*/  ULDC.64 UR4, c[0x0][0x650] ;  /* 0x0001940000047ab9 */ /* 0x000fc60000000a00 */
[----:B------:R-:W3:Y:S01]  /*22110*/  LDL R162, [R1+0x460] ;  /* 0x0004600001a27983 */ /* 0x000ee20000100800 */
[----:B------:R-:W-:Y:S01]  /*22120*/  PRMT R6, RZ, 0x7610, R6 ;  /* 0x00007610ff067816 */ /* 0x000fe20000000006 */
[----:B------:R-:W-:Y:S02]  /*22130*/  IMAD.MOV.U32 R5, RZ, RZ, -0x1 ;  /* 0xffffffffff057424 */ /* 0x000fe400078e00ff */
[----:B------:R-:W-:Y:S02]  /*22140*/  IMAD.MOV.U32 R4, RZ, RZ, -0x1 ;  /* 0xffffffffff047424 */ /* 0x000fe400078e00ff */
[----:B0-----:R-:W-:Y:S01]  /*22150*/  IMAD.MOV.U32 R10, RZ, RZ, -0x1 ;  /* 0xffffffffff0a7424 */ /* 0x001fe200078e00ff */
[----:B--2---:R-:W-:-:S04]  /*22160*/  ISETP.GE.U32.AND P0, PT, R163, UR4, PT ;  /* 0x00000004a3007c0c */ /* 0x004fc8000bf06070 */
[----:B---3--:R-:W-:-:S13]  /*22170*/  ISETP.GE.U32.AND.EX P0, PT, R162, UR5, PT, P0 ;  /* 0x00000005a2007c0c */ /* 0x008fda000bf06100 */
[----:B------:R-:W-:Y:S05]  /*22180*/  @P0 BRA `(.L_x_557) ;  /* 0x00000004002c0947 */ /* 0x000fea0003800000 */
[----:B------:R-:W0:Y:S01]  /*22190*/  LDC.64 R14, c[0x0][0x628] ;  /* 0x00018a00ff0e7b82 */ /* 0x000e220000000a00 */
[----:B------:R-:W-:Y:S02]  /*221a0*/  IMAD.MOV.U32 R8, RZ, RZ, R163 ;  /* 0x000000ffff087224 */ /* 0x000fe400078e00a3 */
[----:B------:R-:W-:-:S05]  /*221b0*/  IMAD.MOV.U32 R9, RZ, RZ, R162 ;  /* 0x000000ffff097224 */ /* 0x000fca00078e00a2 */
[----:B------:R-:W1:Y:S08]  /*221c0*/  LDC R10, c[0x0][0x630] ;  /* 0x00018c00ff0a7b82 */ /* 0x000e700000000800 */
[----:B------:R-:W2:Y:S01]  /*221d0*/  LDC.64 R16, c[0x0][0x620] ;  /* 0x00018800ff107b82 */ /* 0x000ea20000000a00 */
[----:B0-----:R-:W-:-:S04]  /*221e0*/  ISETP.NE.U32.AND P0, PT, R14, RZ, PT ;  /* 0x000000ff0e00720c */ /* 0x001fc80003f05070 */
[----:B------:R-:W-:-:S13]  /*221f0*/  ISETP.NE.AND.EX P0, PT, R15, RZ, PT, P0 ;  /* 0x000000ff0f00720c */ /* 0x000fda0003f05300 */
[----:B-12---:R-:W-:Y:S05]  /*22200*/  @!P0 BRA `(.L_x_558) ;  /* 0x0000000000288947 */ /* 0x006fea0003800000 */
[----:B------:R-:W0:Y:S02]  /*22210*/  LDC R4, c[0x0][0x634] ;  /* 0x00018d00ff047b82 */ /* 0x000e240000000800 */
[----:B0-----:R-:W-:-:S05]  /*22220*/  IADD3 R9, P0, R163, R4, RZ ;  /* 0x00000004a3097210 */ /* 0x001fca0007f1e0ff */
        /* <DEDUP_REMOVED lines=8> */
.L_x_558:
[----:B------:R-:W0:Y:S01]  /*222b0*/  LDC.64 R20, c[0x0][0x640] ;  /* 0x00019000ff147b82 */ /* 0x000e220000000a00 */
[-CC-:B------:R-:W-:Y:S02]  /*222c0*/  SHF.R.U64 R14, R8, R10.reuse, R9.reuse ;  /* 0x0000000a080e7219 */ /* 0x180fe40000001209 */
[----:B------:R-:W-:Y:S02]  /*222d0*/  SHF.R.U32.HI R4, RZ, R10, R9 ;  /* 0x0000000aff047219 */ /* 0x000fe40000011609 */
[----:B------:R-:W-:-:S03]  /*222e0*/  IADD3 R7, P0, RZ, -R14, RZ ;  /* 0x8000000eff077210 */ /* 0x000fc60007f1e0ff */
[----:B------:R-:W1:Y:S02]  /*222f0*/  LDC R8, c[0x0][0x618] ;  /* 0x00018600ff087b82 */ /* 0x000e640000000800 */
[----:B------:R-:W-:Y:S02]  /*22300*/  IMAD.X R5, RZ, RZ, ~R4, P0 ;  /* 0x000000ffff057224 */ /* 0x000fe400000e0e04 */
[----:B------:R-:W-:Y:S02]  /*22310*/  IMAD.MOV.U32 R4, RZ, RZ, R163 ;  /* 0x000000ffff047224 */ /* 0x000fe400078e00a3 */
[-C--:B------:R-:W-:Y:S02]  /*22320*/  IMAD R6, R5, R16.reuse, RZ ;  /* 0x0000001005067224 */ /* 0x080fe400078e02ff */
[----:B------:R-:W2:Y:S01]  /*22330*/  LDC R18, c[0x0][0x608] ;  /* 0x00018200ff127b82 */ /* 0x000ea20000000800 */
[----:B------:R-:W-:Y:S02]  /*22340*/  IMAD.MOV.U32 R5, RZ, RZ, R162 ;  /* 0x000000ffff057224 */ /* 0x000fe400078e00a2 */
[----:B------:R-:W-:-:S05]  /*22350*/  IMAD.WIDE.U32 R4, R7, R16, R4 ;  /* 0x0000001007047225 */ /* 0x000fca00078e0004 */
[----:B------:R-:W3:Y:S01]  /*22360*/  LDC R19, c[0x0][0x658] ;  /* 0x00019600ff137b82 */ /* 0x000ee20000000800 */
[----:B------:R-:W-:Y:S01]  /*22370*/  IMAD R7, R7, R17, R6 ;  /* 0x0000001107077224 */ /* 0x000fe200078e0206 */
[----:B0-----:R-:W-:Y:S01]  /*22380*/  ISETP.NE.U32.AND P0, PT, R20, RZ, PT ;  /* 0x000000ff1400720c */ /* 0x001fe20003f05070 */
[----:B------:R-:W-:Y:S02]  /*22390*/  IMAD.MOV.U32 R6, RZ, RZ, -0x1 ;  /* 0xffffffffff067424 */ /* 0x000fe400078e00ff */
[----:B------:R-:W-:Y:S01]  /*223a0*/  IMAD.IADD R5, R5, 0x1, R7 ;  /* 0x0000000105057824 */ /* 0x000fe200078e0207 */
[----:B------:R-:W-:Y:S02]  /*223b0*/  ISETP.NE.AND.EX P0, PT, R21, RZ, PT, P0 ;  /* 0x000000ff1500720c */ /* 0x000fe40003f05300 */
[----:B------:R-:W0:Y:S02]  /*223c0*/  LDC R17, c[0x0][0x600] ;  /* 0x00018000ff117b82 */ /* 0x000e240000000800 */
[----:B-1----:R-:W-:-:S02]  /*223d0*/  SHF.R.U64 R10, R4, R8, R5 ;  /* 0x00000008040a7219 */ /* 0x002fc40000001205 */
[----:B------:R-:W-:-:S04]  /*223e0*/  SHF.R.U32.HI R5, RZ, R8, R5 ;  /* 0x00000008ff057219 */ /* 0x000fc80000011605 */
[----:B------:R-:W1:Y:S01]  /*223f0*/  LDC R22, c[0x0][0x648] ;  /* 0x00019200ff167b82 */ /* 0x000e620000000800 */
[-CC-:B--2---:R-:W-:Y:S02]  /*22400*/  SHF.R.U64 R15, R10, R18.reuse, R5.reuse ;  /* 0x000000120a0f7219 */ /* 0x184fe40000001205 */
[----:B------:R-:W-:Y:S01]  /*22410*/  SHF.R.U32.HI R4, RZ, R18, R5 ;  /* 0x00000012ff047219 */ /* 0x000fe20000011605 */
[----:B------:R-:W-:-:S04]  /*22420*/  IMAD.MOV.U32 R18, RZ, RZ, 0x1 ;  /* 0x00000001ff127424 */ /* 0x000fc800078e00ff */
[----:B------:R-:W2:Y:S01]  /*22430*/  LDC R23, c[0x0][0x638] ;  /* 0x00018e00ff177b82 */ /* 0x000ea20000000800 */
[-CC-:B---3--:R-:W-:Y:S02]  /*22440*/  SHF.R.U64 R16, R15, R19.reuse, R4.reuse ;  /* 0x000000130f107219 */ /* 0x188fe40000001204 */
[-C--:B------:R-:W-:Y:S02]  /*22450*/  SHF.L.U32 R6, R6, R19.reuse, RZ ;  /* 0x0000001306067219 */ /* 0x080fe400000006ff */
[----:B------:R-:W-:Y:S01]  /*22460*/  SHF.R.U32.HI R5, RZ, R19, R4 ;  /* 0x00000013ff057219 */ /* 0x000fe20000011604 */
[----:B------:R-:W-:Y:S01]  /*22470*/  IMAD.MOV.U32 R4, RZ, RZ, R16 ;  /* 0x000000ffff047224 */ /* 0x000fe200078e0010 */
[----:B------:R-:W-:Y:S01]  /*22480*/  LOP3.LUT R24, RZ, R6, RZ, 0x33, !PT ;  /* 0x00000006ff187212 */ /* 0x000fe200078e33ff */
[----:B------:R-:W3:Y:S01]  /*22490*/  LDC R25, c[0x0][0x610] ;  /* 0x00018400ff197b82 */ /* 0x000ee20000000800 */
[----:B------:R-:W-:Y:S05]  /*224a0*/  @!P0 BRA `(.L_x_559) ;  /* 0x0000000000288947 */ /* 0x000fea0003800000 */
        /* <DEDUP_REMOVED lines=10> */
.L_x_559:
[----:B-1----:R-:W-:Y:S01]  /*22550*/  SHF.R.U64 R4, R4, R22, R5 ;  /* 0x0000001604047219 */ /* 0x002fe20000001205 */
[----:B0-----:R-:W-:Y:S01]  /*22560*/  VIADD R7, R17, 0xffffffff ;  /* 0xffffffff11077836 */ /* 0x001fe20000000000 */
[----:B------:R-:W-:Y:S01]  /*22570*/  SHF.L.U32 R18, R18, R19, RZ ;  /* 0x0000001312127219 */ /* 0x000fe200000006ff */
[----:B------:R-:W-:Y:S01]  /*22580*/  @P4 IMAD R0, R11, R12, R2 ;  /* 0x0000000c0b004224 */ /* 0x000fe200078e0202 */
[----:B------:R-:W-:Y:S01]  /*22590*/  LOP3.LUT R3, R15, R24, RZ, 0xc0, !PT ;  /* 0x000000180f037212 */ /* 0x000fe200078ec0ff */
[----:B------:R-:W-:Y:S01]  /*225a0*/  IMAD.MOV R5, RZ, RZ, -R4 ;  /* 0x000000ffff057224 */ /* 0x000fe200078e0a04 */
[----:B------:R-:W-:Y:S01]  /*225b0*/  LOP3.LUT R7, R10, R7, RZ, 0xc0, !PT ;  /* 0x000000070a077212 */ /* 0x000fe200078ec0ff */
[----:B------:R-:W-:Y:S02]  /*225c0*/  IMAD.MOV.U32 R6, RZ, RZ, 0x1 ;  /* 0x00000001ff067424 */ /* 0x000fe400078e00ff */
[----:B------:R-:W-:Y:S02]  /*225d0*/  IMAD R3, R18, R4, R3 ;  /* 0x0000000412037224 */ /* 0x000fe400078e0203 */
[----:B--2---:R-:W-:-:S02]  /*225e0*/  IMAD R2, R5, R23, R16 ;  /* 0x0000001705027224 */ /* 0x004fc400078e0210 */
[----:B---3--:R-:W-:Y:S02]  /*225f0*/  IMAD R0, R3, R25, R0 ;  /* 0x0000001903007224 */ /* 0x008fe400078e0200 */
[----:B------:R-:W-:Y:S02]  /*22600*/  IMAD R5, R2, R17, R7 ;  /* 0x0000001102057224 */ /* 0x000fe400078e0207 */
[----:B------:R-:W-:-:S03]  /*22610*/  IMAD.MOV.U32 R10, RZ, RZ, R14 ;  /* 0x000000ffff0a7224 */ /* 0x000fc600078e000e */
[----:B------:R-:W-:Y:S02]  /*22620*/  SEL R4, R5, R0, !P4 ;  /* 0x0000000005047207 */ /* 0x000fe40006000000 */
[----:B------:R-:W-:-:S07]  /*22630*/  SEL R5, R0, R5, !P4 ;  /* 0x0000000500057207 */ /* 0x000fce0006000000 */
.L_x_557:
[----:B------:R-:W-:-:S08]  /*22640*/  NOP ;  /* 0x0000000000007918 */ /* 0x000fd00000000000 */
[----:B------:R-:W0:-:S00]  /*22650*/  USETMAXREG.DEALLOC.CTAPOOL 0x18 ;  /* 0x00000018000079c8 */ /* 0x000e0000080e0500 */
[----:B------:R-:W-:-:S13]  /*22660*/  ISETP.NE.AND P0, PT, RZ, UR8, PT ;  /* 0x00000008ff007c0c */ /* 0x000fda000bf05270 */
[----:B------:R-:W-:Y:S05]  /*22670*/  @P0 EXIT ;  /* 0x000000000000094d */ /* 0x000fea0003800000 */
[----:B0-----:R-:W-:Y:S01]  /*22680*/  LOP3.LUT P0, RZ, R6, 0xff, RZ, 0xc0, !PT ;  /* 0x000000ff06ff7812 */ /* 0x001fe2000780c0ff */
[----:B------:R-:W-:Y:S02]  /*22690*/  IMAD.MOV.U32 R6, RZ, RZ, 0x1 ;  /* 0x00000001ff067424 */ /* 0x000fe400078e00ff */
[----:B------:R-:W-:-:S10]  /*226a0*/  IMAD.MOV.U32 R7, RZ, RZ, RZ ;  /* 0x000000ffff077224 */ /* 0x000fd400078e00ff */
[----:B------:R-:W-:Y:S05]  /*226b0*/  @!P0 BRA `(.L_x_560) ;  /* 0x0000000c00a88947 */ /* 0x000fea0003800000 */
[----:B------:R-:W0:Y:S01]  /*226c0*/  LDC R0, c[0x0][0x28c] ;  /* 0x0000a300ff007b82 */ /* 0x000e220000000800 */
[----:B------:R-:W-:Y:S01]  /*226d0*/  UMOV UR17, 0x1 ;  /* 0x0000000100117882 */ /* 0x000fe20000000000 */
[----:B------:R-:W-:Y:S01]  /*226e0*/  ULDC UR9, c[0x0][0xc] ;  /* 0x0000030000097ab9 */ /* 0x000fe20000000800 */
[----:B------:R-:W-:Y:S01]  /*226f0*/  ULDC UR16, c[0x0][0x10] ;  /* 0x0000040000107ab9 */ /* 0x000fe20000000800 */
[----:B------:R-:W-:Y:S01]  /*22700*/  ULDC UR5, c[0x0][0x658] ;  /* 0x0001960000057ab9 */ /* 0x000fe20000000800 */
[----:B------:R-:W-:Y:S01]  /*22710*/  UMOV UR7, 0xffffffff ;  /* 0xffffffff00077882 */ /* 0x000fe20000000000 */
[----:B------:R-:W-:Y:S01]  /*22720*/  BSSY B0, `(.L_x_560) ;  /* 0x00000e3000007945 */ /* 0x000fe20003800000 */
[----:B------:R-:W-:Y:S01]  /*22730*/  USHF.L.U32 UR7, UR7, UR5, URZ ;  /* 0x0000000507077299 */ /* 0x000fe2000800063f */
[----:B------:R-:W1:Y:S01]  /*22740*/  S2UR UR8, SR_CgaCtaId ;  /* 0x00000000000879c3 */ /* 0x000e620000008800 */
[----:B------:R-:W-:Y:S01]  /*22750*/  IMAD.MOV.U32 R9, RZ, RZ, 0x1 ;  /* 0x00000001ff097424 */ /* 0x000fe200078e00ff */
[----:B------:R-:W-:Y:S01]  /*22760*/  ULDC UR4, c[0x0][0x600] ;  /* 0x0001800000047ab9 */ /* 0x000fe20000000800 */
[----:B------:R-:W-:Y:S01]  /*22770*/  IMAD.MOV.U32 R6, RZ, RZ, 0x1 ;  /* 0x00000001ff067424 */ /* 0x000fe200078e00ff */
[----:B------:R-:W-:Y:S01]  /*22780*/  UMOV UR18, 0x11 ;  /* 0x0000001100127882 */ /* 0x000fe20000000000 */
[----:B------:R-:W-:Y:S01]  /*22790*/  IMAD.MOV.U32 R7, RZ, RZ, RZ ;  /* 0x000000ffff077224 */ /* 0x000fe200078e00ff */
[----:B------:R-:W-:-:S02]  /*227a0*/  USHF.L.U32 UR5, UR17, UR5, URZ ;  /* 0x0000000511057299 */ /* 0x000fc4000800063f */
[----:B------:R-:W-:Y:S02]  /*227b0*/  ULOP3.LUT UR27, UR13, 0x2, URZ, 0xfc, !UPT ;  /* 0x000000020d1b7892 */ /* 0x000fe4000f8efc3f */
[----:B------:R-:W-:Y:S02]  /*227c0*/  UIADD3 UR4, UR4, -0x1, URZ ;  /* 0xffffffff04047890 */ /* 0x000fe4000fffe03f */
[----:B------:R-:W-:Y:S01]  /*227d0*/  ULOP3.LUT UR7, URZ, UR7, URZ, 0x33, !UPT ;  /* 0x000000073f077292 */ /* 0x000fe2000f8e333f */
[----:B------:R-:W-:Y:S01]  /*227e0*/  ULDC.64 UR32, c[0x0][0x198] ;  /* 0x0000660000207ab9 */ /* 0x000fe20000000a00 */
[----:B0-----:R-:W-:-:S05]  /*227f0*/  VIADD R0, R0, 0x1f ;  /* 0x0000001f00007836 */ /* 0x001fca0000000000 */
[----:B------:R-:W-:Y:S01]  /*22800*/  SHF.R.S32.HI R3, RZ, 0x1f, R0 ;  /* 0x0000001fff037819 */ /* 0x000fe20000011400 */
[----:B-1----:R-:W-:-:S03]  /*22810*/  USHF.R.U32.HI UR28, URZ, 0x2, UR8 ;  /* 0x000000023f1c7899 */ /* 0x002fc60008011608 */
[----:B------:R-:W-:Y:S01]  /*22820*/  LEA.HI R0, R3, R0, RZ, 0x5 ;  /* 0x0000000003007211 */ /* 0x000fe200078f28ff */
[----:B------:R-:W-:Y:S02]  /*22830*/  ULOP3.LUT UR10, UR8, 0x3, URZ, 0xc0, !UPT ;  /* 0x00000003080a7892 */ /* 0x000fe4000f8ec03f */
[----:B------:R-:W-:Y:S01]  /*22840*/  USHF.L.U32 UR6, UR8, 0x6, URZ ;  /* 0x0000000608067899 */ /* 0x000fe2000800063f */
[----:B------:R-:W-:Y:S01]  /*22850*/  SHF.R.S32.HI R0, RZ, 0x5, R0 ;  /* 0x00000005ff007819 */ /* 0x000fe20000011400 */
[----:B------:R-:W-:Y:S02]  /*22860*/  USHF.L.U32 UR29, UR8, 0xb, URZ ;  /* 0x0000000b081d7899 */ /* 0x000fe4000800063f */
[----:B------:R-:W-:Y:S02]  /*22870*/  ULOP3.LUT UR8, UR8, 0xfffffffc, URZ, 0xc0, !UPT ;  /* 0xfffffffc08087892 */ /* 0x000fe4000f8ec03f */
[----:B------:R-:W-:Y:S01]  /*22880*/  UISETP.GT.U32.AND UP0, UPT, UR10, 0xffff, UPT ;  /* 0x0000ffff0a00788c */ /* 0x000fe2000bf04070 */
[----:B------:R-:W-:Y:S01]  /*22890*/  VIADD R15, R0, 0x1 ;  /* 0x00000001000f7836 */ /* 0x000fe20000000000 */
[----:B------:R-:W-:-:S02]  /*228a0*/  ULOP3.LUT UR12, UR8, 0x1, URZ, 0xfc, !UPT ;  /* 0x00000001080c7892 */ /* 0x000fc4000f8efc3f */
[----:B------:R-:W-:Y:S02]  /*228b0*/  ULOP3.LUT UR14, UR8, 0x2, URZ, 0xfc, !UPT ;  /* 0x00000002080e7892 */ /* 0x000fe4000f8efc3f */
[----:B------:R-:W-:Y:S02]  /*228c0*/  USHF.L.U32 UR11, UR17, UR8, URZ ;  /* 0x00000008110b7299 */ /* 0x000fe4000800063f */
[----:B------:R-:W-:Y:S02]  /*228d0*/  ULOP3.LUT UR15, UR8, 0x3, URZ, 0xfc, !UPT ;  /* 0x00000003080f7892 */ /* 0x000fe4000f8efc3f */
[----:B------:R-:W-:Y:S02]  /*228e0*/  UIMAD.WIDE.U32 UR8, UR9, UR16, URZ ;  /* 0x00000010090872a5 */ /* 0x000fe4000f8e003f */
[----:B------:R-:W-:Y:S02]  /*228f0*/  USHF.L.U32 UR12, UR17, UR12, URZ ;  /* 0x0000000c110c7299 */ /* 0x000fe4000800063f */
[----:B------:R-:W-:-:S02]  /*22900*/  USHF.L.U32 UR14, UR17, UR14, URZ ;  /* 0x0000000e110e7299 */ /* 0x000fc4000800063f */
[----:B------:R-:W-:Y:S01]  /*22910*/  USEL UR10, UR10, 0xffff, !UP0 ;  /* 0x0000ffff0a0a7887 */ /* 0x000fe2000c000000 */
[----:B------:R-:W-:Y:S01]  /*22920*/  ULDC UR16, c[0x0][0x14] ;  /* 0x0000050000107ab9 */ /* 0x000fe20000000800 */
[----:B------:R-:W-:Y:S02]  /*22930*/  USHF.L.U32 UR15, UR17, UR15, URZ ;  /* 0x0000000f110f7299 */ /* 0x000fe4000800063f */
[----:B------:R-:W-:Y:S02]  /*22940*/  UIMAD.WIDE.U32 UR22, UR8, UR16, URZ ;  /* 0x00000010081672a5 */ /* 0x000fe4000f8e003f */
[----:B------:R-:W-:Y:S02]  /*22950*/  UIMAD UR16, UR9, UR16, URZ ;  /* 0x00000010091072a4 */ /* 0x000fe4000f8e023f */
[----:B------:R-:W-:Y:S02]  /*22960*/  ULOP3.LUT UR11, UR14, UR11, UR12, 0xfe, !UPT ;  /* 0x0000000b0e0b7292 */ /* 0x000fe4000f8efe0c */
[----:B------:R-:W-:-:S02]  /*22970*/  ULOP3.LUT UR10, UR10, 0xffff, URZ, 0xc0, !UPT ;  /* 0x0000ffff0a0a7892 */ /* 0x000fc4000f8ec03f */
[----:B------:R-:W-:Y:S02]  /*22980*/  ULOP3.LUT UR6, UR6, 0xc0, URZ, 0xc0, !UPT ;  /* 0x000000c006067892 */ /* 0x000fe4000f8ec03f */
[----:B------:R-:W-:Y:S02]  /*22990*/  UIADD3 UR16, UR23, UR16, URZ ;  /* 0x0000001017107290 */ /* 0x000fe4000fffe03f */
[----:B------:R-:W-:Y:S02]  /*229a0*/  ULOP3.LUT UR17, UR11, UR15, URZ, 0xfc, !UPT ;  /* 0x0000000f0b117292 */ /* 0x000fe4000f8efc3f */
[----:B------:R-:W-:-:S12]  /*229b0*/  USHF.L.U32 UR18, UR18, UR10, URZ ;  /* 0x0000000a12127299 */ /* 0x000fd8000800063f */
.L_x_571:
[----:B------:R-:W-:-:S03]  /*229c0*/  UMOV UR8, 0xffffffff ;  /* 0xffffffff00087882 */ /* 0x000fc60000000000 */
[----:B------:R-:W-:Y:S05]  /*229d0*/  BRA.DIV UR8, `(.L_x_561) ;  /* 0x0000001608447947 */ /* 0x000fea000b800000 */
[----:B------:R-:W-:-:S13]  /*229e0*/  ELECT P0, URZ, PT ;  /* 0x00000000003f782f */ /* 0x000fda0003800000 */
.L_x_592:
[----:B------:R-:W0:Y:S01]  /*229f0*/  LDC R2, c[0x0][0x28c] ;  /* 0x0000a300ff027b82 */ /* 0x000e220000000800 */
[----:B------:R-:W-:Y:S01]  /*22a00*/  BSSY B1, `(.L_x_562) ;  /* 0x000003d000017945 */ /* 0x000fe20003800000 */
[----:B0-----:R-:W-:-:S13]  /*22a10*/  ISETP.LT.OR P0, PT, R2, 0x1, !P0 ;  /* 0x000000010200780c */ /* 0x001fda0004701670 */
[----:B------:R-:W-:Y:S05]  /*22a20*/  @P0 BRA `(.L_x_563) ;  /* 0x0000000000e80947 */ /* 0x000fea0003800000 */
[----:B------:R-:W-:Y:S01]  /*22a30*/  LEA R2, R5, UR28, 0x1 ;  /* 0x0000001c05027c11 */ /* 0x000fe2000f8e08ff */
[----:B------:R-:W-:Y:S01]  /*22a40*/  IMAD.MOV.U32 R13, RZ, RZ, RZ ;  /* 0x000000ffff0d7224 */ /* 0x000fe200078e00ff */
[----:B------:R-:W-:Y:S01]  /*22a50*/  LEA R4, R4, UR6, 0x8 ;  /* 0x0000000604047c11 */ /* 0x000fe2000f8e40ff */
[----:B------:R-:W-:Y:S02]  /*22a60*/  IMAD.MOV.U32 R3, RZ, RZ, R15 ;  /* 0x000000ffff037224 */ /* 0x000fe400078e000f */
[----:B------:R-:W-:Y:S02]  /*22a70*/  IMAD.SHL.U32 R2, R2, 0x80, RZ ;  /* 0x0000008002027824 */ /* 0x000fe400078e00ff */
[----:B------:R-:W-:Y:S02]  /*22a80*/  IMAD.MOV.U32 R5, RZ, RZ, R6 ;  /* 0x000000ffff057224 */ /* 0x000fe400078e0006 */
[----:B------:R-:W-:-:S07]  /*22a90*/  IMAD.MOV.U32 R8, RZ, RZ, R7 ;  /* 0x000000ffff087224 */ /* 0x000fce00078e0007 */
.L_x_566:
[----:B------:R-:W0:Y:S01]  /*22aa0*/  S2R R12, SR_CgaCtaId ;  /* 0x00000000000c7919 */ /* 0x000e220000008800 */
[----:B------:R-:W-:Y:S01]  /*22ab0*/  MOV R11, 0x400 ;  /* 0x00000400000b7802 */ /* 0x000fe20000000f00 */
[----:B------:R-:W1:Y:S03]  /*22ac0*/  S2R R14, SR_TID.X ;  /* 0x00000000000e7919 */ /* 0x000e660000002100 */
[----:B0-----:R-:W-:Y:S02]  /*22ad0*/  LEA R17, R12, R11, 0x18 ;  /* 0x0000000b0c117211 */ /* 0x001fe400078ec0ff */
[----:B------:R-:W-:Y:S02]  /*22ae0*/  SHF.L.U32 R11, R5, 0x1f, RZ ;  /* 0x0000001f050b7819 */ /* 0x000fe400000006ff */
[----:B-1----:R-:W-:Y:S01]  /*22af0*/  LOP3.LUT P1, RZ, R14, 0x7f, RZ, 0xc0, !PT ;  /* 0x0000007f0eff7812 */ /* 0x002fe2000782c0ff */
[----:B------:R-:W-:-:S04]  /*22b00*/  IMAD R12, R8, 0x8, R17 ;  /* 0x00000008080c7824 */ /* 0x000fc800078e0211 */
[----:B------:R-:W0:Y:S02]  /*22b10*/  SYNCS.PHASECHK.TRANS64.TRYWAIT P0, [R12+URZ+0x70], R11 ;  /* 0x0000700b0c0075a7 */ /* 0x000e24000800017f */
[----:B0-----:R-:W-:Y:S06]  /*22b20*/  @!P0 BRA `(.L_x_564) ;  /* 0x0000001400108947 */ /* 0x001fec0003800000 */
.L_x_593:
[----:B0-----:R-:W0:Y:S01]  /*22b30*/  @!P1 LDC R11, c[0x0][0x500] ;  /* 0x00014000ff0b9b82 */ /* 0x001e220000000800 */
[----:B------:R-:W-:-:S04]  /*22b40*/  UPRMT UR8, UR27, 0x9910, URZ ;  /* 0x000099101b087896 */ /* 0x000fc8000800003f */
[----:B------:R-:W-:-:S06]  /*22b50*/  UISETP.NE.AND UP0, UPT, UR8, 0x2, UPT ;  /* 0x000000020800788c */ /* 0x000fcc000bf05270 */
[----:B------:R-:W-:Y:S01]  /*22b60*/  PLOP3.LUT P0, PT, PT, PT, UP0, 0x80, 0x0 ;  /* 0x000000000000781c */ /* 0x000fe20003f0f008 */
[----:B0-----:R0:W-:-:S12]  /*22b70*/  @!P1 SYNCS.ARRIVE.TRANS64 RZ, [R12+URZ], R11 ;  /* 0x0000000b0cff99a7 */ /* 0x0011d8000800003f */
[----:B------:R-:W-:Y:S05]  /*22b80*/  @P0 BRA `(.L_x_565) ;  /* 0x0000000000040947 */ /* 0x000fea0003800000 */
[----:B------:R-:W-:Y:S01]  /*22b90*/  BPT.TRAP 0x1 ;  /* 0x000000040000795c */ /* 0x000fe20000300000 */
.L_x_565:
[----:B------:R-:W-:Y:S01]  /*22ba0*/  R2UR UR8, R8 ;  /* 0x00000000080872ca */ /* 0x000fe200000e0000 */
[----:B------:R-:W-:Y:S01]  /*22bb0*/  VIADD R3, R3, 0xffffffff ;  /* 0xffffffff03037836 */ /* 0x000fe20000000000 */
[----:B------:R-:W-:Y:S01]  /*22bc0*/  R2UR UR25, R17 ;  /* 0x00000000111972ca */ /* 0x000fe200000e0000 */
[----:B------:R-:W-:Y:S01]  /*22bd0*/  UIADD3 UR14, UP0, UR32, 0xf0, URZ ;  /* 0x000000f0200e7890 */ /* 0x000fe2000ff1e03f */
[----:B------:R-:W-:Y:S01]  /*22be0*/  R2UR UR26, R2 ;  /* 0x00000000021a72ca */ /* 0x000fe200000e0000 */
[----:B------:R-:W-:Y:S01]  /*22bf0*/  UIADD3 UR34, UP1, UR32, 0x1f0, URZ ;  /* 0x000001f020227890 */ /* 0x000fe2000ff3e03f */
[----:B------:R-:W-:Y:S01]  /*22c00*/  R2UR UR9, R12 ;  /* 0x000000000c0972ca */ /* 0x000fe200000e0000 */
[----:B------:R-:W-:Y:S01]  /*22c10*/  UIADD3.X UR15, URZ, UR33, URZ, UP0, !UPT ;  /* 0x000000213f0f7290 */ /* 0x000fe200087fe43f */
[----:B------:R-:W-:Y:S01]  /*22c20*/  R2UR UR10, R13 ;  /* 0x000000000d0a72ca */ /* 0x000fe200000e0000 */
[----:B------:R-:W-:Y:S01]  /*22c30*/  UPRMT UR19, URZ, 0x5410, UR18 ;  /* 0x000054103f137896 */ /* 0x000fe20008000012 */
[----:B------:R-:W-:Y:S01]  /*22c40*/  R2UR UR12, R10 ;  /* 0x000000000a0c72ca */ /* 0x000fe200000e0000 */
[----:B------:R-:W-:Y:S01]  /*22c50*/  VIADD R8, R8, 0x1 ;  /* 0x0000000108087836 */ /* 0x000fe20000000000 */
[----:B------:R-:W-:Y:S01]  /*22c60*/  R2UR UR30, R4 ;  /* 0x00000000041e72ca */ /* 0x000fe200000e0000 */
[----:B------:R-:W-:Y:S01]  /*22c70*/  USHF.L.U32 UR8, UR8, 0xd, URZ ;  /* 0x0000000d08087899 */ /* 0x000fe2000800063f */
[----:B------:R-:W-:Y:S01]  /*22c80*/  ISETP.GT.AND P1, PT, R3, 0x1, PT ;  /* 0x000000010300780c */ /* 0x000fe20003f24270 */
[----:B------:R-:W-:Y:S01]  /*22c90*/  UPRMT UR31, URZ, 0x5410, UR17 ;  /* 0x000054103f1f7896 */ /* 0x000fe20008000011 */
[C---:B------:R-:W-:Y:S01]  /*22ca0*/  ISETP.NE.AND P0, PT, R8.reuse, 0xe, PT ;  /* 0x0000000e0800780c */ /* 0x040fe20003f05270 */
[----:B------:R-:W-:Y:S01]  /*22cb0*/  ULEA UR11, UR28, UR8, 0xc ;  /* 0x000000081c0b7291 */ /* 0x000fe2000f8e603f */
[----:B------:R-:W-:Y:S01]  /*22cc0*/  VIADD R13, R13, 0x20 ;  /* 0x000000200d0d7836 */ /* 0x000fe20000000000 */
[----:B------:R-:W-:Y:S01]  /*22cd0*/  ULOP3.LUT UR8, UR8, 0x1800, UR29, 0xf8, !UPT ;  /* 0x0000180008087892 */ /* 0x000fe2000f8ef81d */
[----:B0-----:R-:W-:Y:S01]  /*22ce0*/  SEL R12, RZ, 0x1, P0 ;  /* 0x00000001ff0c7807 */ /* 0x001fe20000000000 */
[----:B------:R-:W-:Y:S01]  /*22cf0*/  UIADD3 UR24, UR25, 0x200, UR11 ;  /* 0x0000020019187890 */ /* 0x000fe2000fffe00b */
[----:B------:R-:W-:Y:S01]  /*22d00*/  SEL R8, R8, RZ, P0 ;  /* 0x000000ff08087207 */ /* 0x000fe20000000000 */
[----:B------:R-:W-:Y:S01]  /*22d10*/  UIADD3 UR25, UR25, 0x1c200, UR8 ;  /* 0x0001c20019197890 */ /* 0x000fe2000fffe008 */
[----:B------:R-:W-:Y:S01]  /*22d20*/  LOP3.LUT R5, R5, R12, RZ, 0x3c, !PT ;  /* 0x0000000c05057212 */ /* 0x000fe200078e3cff */
[----:B------:R-:W-:Y:S01]  /*22d30*/  UIADD3.X UR35, URZ, UR33, URZ, UP1, !UPT ;  /* 0x000000213f237290 */ /* 0x000fe20008ffe43f */
[----:B------:R-:W-:Y:S01]  /*22d40*/  UMOV UR20, 0x0 ;  /* 0x0000000000147882 */ /* 0x000fe20000000000 */
[----:B------:R-:W-:Y:S01]  /*22d50*/  UMOV UR21, 0x10000000 ;  /* 0x1000000000157882 */ /* 0x000fe20000000000 */
[----:B------:R-:W-:Y:S01]  /*22d60*/  UMOV UR11, UR26 ;  /* 0x0000001a000b7c82 */ /* 0x000fe20008000000 */
[----:B------:R-:W-:-:S02]  /*22d70*/  UMOV UR8, UR24 ;  /* 0x0000001800087c82 */ /* 0x000fc40008000000 */
[----:B------:R0:W-:Y:S02]  /*22d80*/  UTMALDG.3D.MULTICAST [UR8], [UR14], UR19, desc[UR20] ;  /* 0x000014080e0073b4 */ /* 0x0001e40008011813 */
[----:B0-----:R-:W-:Y:S01]  /*22d90*/  UMOV UR8, UR25 ;  /* 0x0000001900087c82 */ /* 0x001fe20008000000 */
[----:B------:R-:W-:Y:S02]  /*22da0*/  UMOV UR11, UR30 ;  /* 0x0000001e000b7c82 */ /* 0x000fe40008000000 */
[----:B------:R0:W-:Y:S02]  /*22db0*/  UTMALDG.3D.MULTICAST [UR8], [UR34], UR31, desc[UR20] ;  /* 0x00001408220073b4 */ /* 0x0001e4000801181f */
[----:B0-----:R-:W-:Y:S05]  /*22dc0*/  @P1 BRA `(.L_x_566) ;  /* 0xfffffffc00341947 */ /* 0x001fea000383ffff */
.L_x_563:
[----:B------:R-:W-:Y:S05]  /*22dd0*/  BSYNC B1 ;  /* 0x0000000000017941 */ /* 0x000fea0003800000 */
.L_x_562:
[----:B------:R-:W2:Y:S01]  /*22de0*/  LDL.LU R16, [R1+0x460] ;  /* 0x0004600001107983 */ /* 0x000ea20000300800 */
[----:B------:R-:W-:Y:S01]  /*22df0*/  LOP3.LUT P0, RZ, R9, 0xff, RZ, 0xc0, !PT ;  /* 0x000000ff09ff7812 */ /* 0x000fe2000780c0ff */
[C---:B------:R-:W-:Y:S01]  /*22e00*/  IMAD.IADD R4, R0.reuse, 0x1, R7 ;  /* 0x0000000100047824 */ /* 0x040fe200078e0207 */
[----:B------:R-:W-:Y:S01]  /*22e10*/  ULDC.64 UR8, c[0x0][0x650] ;  /* 0x0001940000087ab9 */ /* 0x000fe20000000a00 */
[----:B------:R-:W3:Y:S01]  /*22e20*/  LDL.LU R14, [R1+0x464] ;  /* 0x00046400010e7983 */ /* 0x000ee20000300800 */
[----:B------:R-:W-:Y:S01]  /*22e30*/  ISETP.GE.U32.AND P1, PT, R0, 0xe, PT ;  /* 0x0000000e0000780c */ /* 0x000fe20003f26070 */
[----:B------:R-:W-:Y:S01]  /*22e40*/  BSSY B1, `(.L_x_567) ;  /* 0x000006e000017945 */ /* 0x000fe20003800000 */
[----:B------:R-:W-:Y:S01]  /*22e50*/  IMAD.MOV.U32 R10, RZ, RZ, -0x1 ;  /* 0xffffffffff0a7424 */ /* 0x000fe200078e00ff */
[----:B------:R-:W-:-:S06]  /*22e60*/  PRMT R9, RZ, 0x7610, R9 ;  /* 0x00007610ff097816 */ /* 0x000fcc0000000009 */
[----:B------:R-:W0:Y:S01]  /*22e70*/  @P0 S2R R3, SR_CgaCtaId ;  /* 0x0000000000030919 */ /* 0x000e220000008800 */
[----:B------:R-:W-:-:S04]  /*22e80*/  @P0 MOV R2, 0x400 ;  /* 0x0000040000020802 */ /* 0x000fc80000000f00 */
[----:B0-----:R-:W-:-:S04]  /*22e90*/  @P0 LEA R2, R3, R2, 0x18 ;  /* 0x0000000203020211 */ /* 0x001fc800078ec0ff */
[----:B------:R0:W-:Y:S01]  /*22ea0*/  @P0 SYNCS.ARRIVE.TRANS64.A1T0 RZ, [R2+URZ+0xf8], RZ ;  /* 0x0000f8ff02ff09a7 */ /* 0x0001e2000810003f */
[----:B------:R-:W-:-:S04]  /*22eb0*/  ISETP.GT.U32.AND P0, PT, R4, 0xd, PT ;  /* 0x0000000d0400780c */ /* 0x000fc80003f04070 */
[----:B------:R-:W-:Y:S02]  /*22ec0*/  ISETP.LT.U32.AND P0, PT, R0, 0xe, P0 ;  /* 0x0000000e0000780c */ /* 0x000fe40000701070 */
[----:B0-----:R-:W-:-:S05]  /*22ed0*/  SHF.R.U32.HI R2, RZ, 0x1, R4 ;  /* 0x00000001ff027819 */ /* 0x001fca0000011604 */
[----:B------:R-:W-:-:S05]  /*22ee0*/  IMAD.WIDE.U32 R2, R2, -0x6db6db6d, RZ ;  /* 0x9249249302027825 */ /* 0x000fca00078e00ff */
[----:B------:R-:W-:Y:S02]  /*22ef0*/  SHF.R.U32.HI R5, RZ, 0x2, R3 ;  /* 0x00000002ff057819 */ /* 0x000fe40000011603 */
[----:B------:R-:W-:Y:S02]  /*22f00*/  SEL R3, RZ, 0x1, !P0 ;  /* 0x00000001ff037807 */ /* 0x000fe40004000000 */
[----:B------:R-:W-:Y:S01]  /*22f10*/  PRMT R2, RZ, 0x7610, R2 ;  /* 0x00007610ff027816 */ /* 0x000fe20000000002 */
[----:B------:R-:W-:Y:S01]  /*22f20*/  IMAD R7, R5, -0xe, R4 ;  /* 0xfffffff205077824 */ /* 0x000fe200078e0204 */
[----:B------:R-:W-:Y:S01]  /*22f30*/  LOP3.LUT R6, R6, R3, RZ, 0x3c, !PT ;  /* 0x0000000306067212 */ /* 0x000fe200078e3cff */
[----:B------:R-:W-:-:S03]  /*22f40*/  IMAD.MOV.U32 R4, RZ, RZ, -0x1 ;  /* 0xffffffffff047424 */ /* 0x000fc600078e00ff */
[----:B------:R-:W-:Y:S01]  /*22f50*/  @P1 LOP3.LUT R6, R6, 0x1, R5, 0x78, !PT ;  /* 0x0000000106061812 */ /* 0x000fe200078e7805 */
[----:B------:R-:W-:Y:S01]  /*22f60*/  IMAD.MOV.U32 R5, RZ, RZ, -0x1 ;  /* 0xffffffffff057424 */ /* 0x000fe200078e00ff */
[----:B---3--:R-:W-:-:S04]  /*22f70*/  IADD3 R14, P0, R14, UR22, RZ ;  /* 0x000000160e0e7c10 */ /* 0x008fc8000ff1e0ff */
[----:B--2---:R-:W-:Y:S01]  /*22f80*/  IADD3.X R16, R16, UR16, RZ, P0, !PT ;  /* 0x0000001010107c10 */ /* 0x004fe200087fe4ff */
[----:B------:R0:W-:Y:S01]  /*22f90*/  STL [R1+0x464], R14 ;  /* 0x0004640e01007387 */ /* 0x0001e20000100800 */
[----:B------:R-:W-:-:S03]  /*22fa0*/  ISETP.GE.U32.AND P0, PT, R14, UR8, PT ;  /* 0x000000080e007c0c */ /* 0x000fc6000bf06070 */
[----:B------:R0:W-:Y:S01]  /*22fb0*/  STL [R1+0x460], R16 ;  /* 0x0004601001007387 */ /* 0x0001e20000100800 */
[----:B------:R-:W-:-:S13]  /*22fc0*/  ISETP.GE.U32.AND.EX P0, PT, R16, UR9, PT, P0 ;  /* 0x0000000910007c0c */ /* 0x000fda000bf06100 */
[----:B0-----:R-:W-:Y:S05]  /*22fd0*/  @P0 BRA `(.L_x_568) ;  /* 0x0000000400500947 */ /* 0x001fea0003800000 */
[----:B------:R-:W0:Y:S01]  /*22fe0*/  S2R R8, SR_CTAID.X ;  /* 0x0000000000087919 */ /* 0x000e220000002500 */
[----:B------:R-:W-:Y:S01]  /*22ff0*/  ULDC UR8, c[0x0][0x150] ;  /* 0x0000540000087ab9 */ /* 0x000fe20000000800 */
[----:B------:R-:W1:Y:S01]  /*23000*/  LDC R3, c[0x0][0x144] ;  /* 0x00005100ff037b82 */ /* 0x000e620000000800 */
[----:B------:R-:W-:Y:S01]  /*23010*/  ULDC UR11, c[0x0][0x630] ;  /* 0x00018c00000b7ab9 */ /* 0x000fe20000000800 */
[----:B------:R-:W2:Y:S06]  /*23020*/  S2R R5, SR_CTAID.Y ;  /* 0x0000000000057919 */ /* 0x000eac0000002600 */
[----:B------:R-:W3:Y:S01]  /*23030*/  LDC R12, c[0x0][0x148] ;  /* 0x00005200ff0c7b82 */ /* 0x000ee20000000800 */
[----:B0-----:R-:W-:-:S02]  /*23040*/  I2FP.F32.U32 R2, R8 ;  /* 0x0000000800027245 */ /* 0x001fc40000201000 */
[----:B--2---:R-:W-:-:S03]  /*23050*/  I2FP.F32.U32 R4, R5 ;  /* 0x0000000500047245 */ /* 0x004fc60000201000 */
[----:B------:R-:W-:Y:S01]  /*23060*/  FMUL R2, R2, UR8 ;  /* 0x0000000802027c20 */ /* 0x000fe20008400000 */
[----:B------:R-:W-:Y:S02]  /*23070*/  ULDC UR8, c[0x0][0x154] ;  /* 0x0000550000087ab9 */ /* 0x000fe40000000800 */
[----:B------:R-:W-:Y:S01]  /*23080*/  FMUL R10, R4, UR8 ;  /* 0x00000008040a7c20 */ /* 0x000fe20008400000 */
[----:B------:R-:W-:Y:S02]  /*23090*/  ULDC.64 UR8, c[0x0][0x628] ;  /* 0x00018a0000087ab9 */ /* 0x000fe40000000a00 */
[----:B------:R-:W0:Y:S01]  /*230a0*/  F2I.U32.TRUNC.NTZ R2, R2 ;  /* 0x0000000200027305 */ /* 0x000e22000020f000 */
[----:B------:R-:W-:-:S04]  /*230b0*/  ISETP.NE.U32.AND P0, PT, RZ, UR8, PT ;  /* 0x00000008ff007c0c */ /* 0x000fc8000bf05070 */
[----:B------:R-:W-:-:S03]  /*230c0*/  ISETP.NE.AND.EX P0, PT, RZ, UR9, PT, P0 ;  /* 0x00000009ff007c0c */ /* 0x000fc6000bf05300 */
[----:B------:R-:W2:Y:S01]  /*230d0*/  F2I.U32.TRUNC.NTZ R10, R10 ;  /* 0x0000000a000a7305 */ /* 0x000ea2000020f000 */
[----:B0-----:R-:W-:Y:S02]  /*230e0*/  IMAD.MOV R4, RZ, RZ, -R2 ;  /* 0x000000ffff047224 */ /* 0x001fe400078e0a02 */
[----:B------:R-:W-:Y:S02]  /*230f0*/  IMAD.MOV.U32 R2, RZ, RZ, R14 ;  /* 0x000000ffff027224 */ /* 0x000fe400078e000e */
[----:B-1----:R-:W-:Y:S02]  /*23100*/  IMAD R8, R3, R4, R8 ;  /* 0x0000000403087224 */ /* 0x002fe400078e0208 */
[----:B--2---:R-:W-:-:S04]  /*23110*/  IMAD.MOV R3, RZ, RZ, -R10 ;  /* 0x000000ffff037224 */ /* 0x004fc800078e0a0a */
[----:B---3--:R-:W-:Y:S02]  /*23120*/  @P4 IMAD R8, R12, R3, R5 ;  /* 0x000000030c084224 */ /* 0x008fe400078e0205 */
[----:B------:R-:W-:Y:S01]  /*23130*/  IMAD.MOV.U32 R3, RZ, RZ, R16 ;  /* 0x000000ffff037224 */ /* 0x000fe200078e0010 */
[----:B------:R-:W-:Y:S06]  /*23140*/  @!P0 BRA `(.L_x_569) ;  /* 0x0000000000288947 */ /* 0x000fec0003800000 */
[----:B------:R-:W-:Y:S02]  /*23150*/  ULDC UR10, c[0x0][0x634] ;  /* 0x00018d00000a7ab9 */ /* 0x000fe40000000800 */
[----:B------:R-:W-:-:S05]  /*23160*/  IADD3 R3, P0, R14, UR10, RZ ;  /* 0x0000000a0e037c10 */ /* 0x000fca000ff1e0ff */
[----:B------:R-:W-:-:S04]  /*23170*/  IMAD.X R11, RZ, RZ, R16, P0 ;  /* 0x000000ffff0b7224 */ /* 0x000fc800000e0610 */
[----:B------:R-:W-:-:S04]  /*23180*/  IMAD.WIDE.U32 R4, R11, UR8, RZ ;  /* 0x000000080b047c25 */ /* 0x000fc8000f8e00ff */
[----:B------:R-:W-:-:S04]  /*23190*/  IMAD.WIDE.U32 R4, P0, R3, UR9, R4 ;  /* 0x0000000903047c25 */ /* 0x000fc8000f800004 */
[----:B------:R-:W-:-:S04]  /*231a0*/  IMAD.WIDE.U32 R2, R3, UR8, RZ ;  /* 0x0000000803027c25 */ /* 0x000fc8000f8e00ff */
[----:B------:R-:W-:Y:S01]  /*231b0*/  IMAD.MOV.U32 R2, RZ, RZ, R5 ;  /* 0x000000ffff027224 */ /* 0x000fe200078e0005 */
[----:B------:R-:W-:Y:S01]  /*231c0*/  IADD3 RZ, P1, R3, R4, RZ ;  /* 0x0000000403ff7210 */ /* 0x000fe20007f3e0ff */
[----:B------:R-:W-:-:S04]  /*231d0*/  IMAD.X R3, RZ, RZ, RZ, P0 ;  /* 0x000000ffff037224 */ /* 0x000fc800000e06ff */
[----:B------:R-:W-:-:S08]  /*231e0*/  IMAD.WIDE.U32.X R2, R11, UR9, R2, P1 ;  /* 0x000000090b027c25 */ /* 0x000fd000088e0402 */
.L_x_569:
[--C-:B------:R-:W-:Y:S01]  /*231f0*/  SHF.R.U64 R10, R2, UR11, R3.reuse ;  /* 0x0000000b020a7c19 */ /* 0x100fe20008001203 */
[----:B------:R-:W-:Y:S01]  /*23200*/  ULDC.64 UR8, c[0x0][0x620] ;  /* 0x0001880000087ab9 */ /* 0x000fe20000000a00 */
[----:B------:R-:W-:Y:S01]  /*23210*/  SHF.R.U32.HI R2, RZ, UR11, R3 ;  /* 0x0000000bff027c19 */ /* 0x000fe20008011603 */
[----:B------:R-:W-:Y:S01]  /*23220*/  IMAD.MOV.U32 R3, RZ, RZ, R16 ;  /* 0x000000ffff037224 */ /* 0x000fe200078e0010 */
[----:B------:R-:W-:Y:S01]  /*23230*/  IADD3 R11, P0, RZ, -R10, RZ ;  /* 0x8000000aff0b7210 */ /* 0x000fe20007f1e0ff */
[----:B------:R-:W-:-:S04]  /*23240*/  ULDC.64 UR10, c[0x0][0x640] ;  /* 0x00019000000a7ab9 */ /* 0x000fc80000000a00 */
[----:B------:R-:W-:Y:S01]  /*23250*/  IMAD.X R2, RZ, RZ, ~R2, P0 ;  /* 0x000000ffff027224 */ /* 0x000fe200000e0e02 */
[----:B------:R-:W-:-:S03]  /*23260*/  ISETP.NE.U32.AND P0, PT, RZ, UR10, PT ;  /* 0x0000000aff007c0c */ /* 0x000fc6000bf05070 */
[----:B------:R-:W-:Y:S01]  /*23270*/  IMAD R2, R2, UR8, RZ ;  /* 0x0000000802027c24 */ /* 0x000fe2000f8e02ff */
[----:B------:R-:W-:-:S03]  /*23280*/  ISETP.NE.AND.EX P0, PT, RZ, UR11, PT, P0 ;  /* 0x0000000bff007c0c */ /* 0x000fc6000bf05300 */
[----:B------:R-:W-:Y:S02]  /*23290*/  IMAD R5, R11, UR9, R2 ;  /* 0x000000090b057c24 */ /* 0x000fe4000f8e0202 */
[----:B------:R-:W-:-:S04]  /*232a0*/  IMAD.MOV.U32 R2, RZ, RZ, R14 ;  /* 0x000000ffff027224 */ /* 0x000fc800078e000e */
[----:B------:R-:W-:Y:S01]  /*232b0*/  IMAD.WIDE.U32 R2, R11, UR8, R2 ;  /* 0x000000080b027c25 */ /* 0x000fe2000f8e0002 */
[----:B------:R-:W-:-:S03]  /*232c0*/  ULDC UR8, c[0x0][0x618] ;  /* 0x0001860000087ab9 */ /* 0x000fc60000000800 */
[----:B------:R-:W-:-:S05]  /*232d0*/  IMAD.IADD R3, R3, 0x1, R5 ;  /* 0x0000000103037824 */ /* 0x000fca00078e0205 */
[--C-:B------:R-:W-:Y:S02]  /*232e0*/  SHF.R.U64 R11, R2, UR8, R3.reuse ;  /* 0x00000008020b7c19 */ /* 0x100fe40008001203 */
[----:B------:R-:W-:Y:S01]  /*232f0*/  SHF.R.U32.HI R2, RZ, UR8, R3 ;  /* 0x00000008ff027c19 */ /* 0x000fe20008011603 */
[----:B------:R-:W-:-:S03]  /*23300*/  ULDC UR8, c[0x0][0x608] ;  /* 0x0001820000087ab9 */ /* 0x000fc60000000800 */
[--C-:B------:R-:W-:Y:S02]  /*23310*/  SHF.R.U64 R12, R11, UR8, R2.reuse ;  /* 0x000000080b0c7c19 */ /* 0x100fe40008001202 */
[----:B------:R-:W-:Y:S01]  /*23320*/  SHF.R.U32.HI R3, RZ, UR8, R2 ;  /* 0x00000008ff037c19 */ /* 0x000fe20008011602 */
[----:B------:R-:W-:-:S03]  /*23330*/  ULDC UR8, c[0x0][0x658] ;  /* 0x0001960000087ab9 */ /* 0x000fc60000000800 */
[--C-:B------:R-:W-:Y:S02]  /*23340*/  SHF.R.U64 R13, R12, UR8, R3.reuse ;  /* 0x000000080c0d7c19 */ /* 0x100fe40008001203 */
[----:B------:R-:W-:-:S03]  /*23350*/  SHF.R.U32.HI R14, RZ, UR8, R3 ;  /* 0x00000008ff0e7c19 */ /* 0x000fc60008011603 */
[----:B------:R-:W-:Y:S02]  /*23360*/  IMAD.MOV.U32 R2, RZ, RZ, R13 ;  /* 0x000000ffff027224 */ /* 0x000fe400078e000d */
        /* <DEDUP_REMOVED lines=12> */
.L_x_570:
[----:B------:R-:W-:Y:S01]  /*23430*/  ULDC UR8, c[0x0][0x648] ;  /* 0x0001920000087ab9 */ /* 0x000fe20000000800 */
[----:B------:R-:W-:Y:S02]  /*23440*/  LOP3.LUT R12, R12, UR7, RZ, 0xc0, !PT ;  /* 0x000000070c0c7c12 */ /* 0x000fe4000f8ec0ff */
[----:B------:R-:W-:Y:S01]  /*23450*/  SHF.R.U64 R3, R2, UR8, R3 ;  /* 0x0000000802037c19 */ /* 0x000fe20008001203 */
[----:B------:R-:W-:-:S04]  /*23460*/  ULDC UR8, c[0x0][0x638] ;  /* 0x00018e0000087ab9 */ /* 0x000fc80000000800 */
[----:B------:R-:W-:Y:S02]  /*23470*/  IMAD.MOV R2, RZ, RZ, -R3 ;  /* 0x000000ffff027224 */ /* 0x000fe400078e0a03 */
[----:B------:R-:W-:Y:S02]  /*23480*/  IMAD R5, R3, UR5, R12 ;  /* 0x0000000503057c24 */ /* 0x000fe4000f8e020c */
[----:B------:R-:W-:Y:S01]  /*23490*/  IMAD R13, R2, UR8, R13 ;  /* 0x00000008020d7c24 */ /* 0x000fe2000f8e020d */
[----:B------:R-:W-:Y:S01]  /*234a0*/  ULDC UR8, c[0x0][0x610] ;  /* 0x0001840000087ab9 */ /* 0x000fe20000000800 */
[----:B------:R-:W-:Y:S01]  /*234b0*/  LOP3.LUT R2, R11, UR4, RZ, 0xc0, !PT ;  /* 0x000000040b027c12 */ /* 0x000fe2000f8ec0ff */
[----:B------:R-:W-:Y:S01]  /*234c0*/  IMAD R8, R5, UR8, R8 ;  /* 0x0000000805087c24 */ /* 0x000fe2000f8e0208 */
[----:B------:R-:W-:-:S03]  /*234d0*/  ULDC UR8, c[0x0][0x600] ;  /* 0x0001800000087ab9 */ /* 0x000fc60000000800 */
[----:B------:R-:W-:Y:S02]  /*234e0*/  IMAD R13, R13, UR8, R2 ;  /* 0x000000080d0d7c24 */ /* 0x000fe4000f8e0202 */
[----:B------:R-:W-:-:S03]  /*234f0*/  IMAD.MOV.U32 R2, RZ, RZ, 0x1 ;  /* 0x00000001ff027424 */ /* 0x000fc600078e00ff */
[----:B------:R-:W-:Y:S02]  /*23500*/  SEL R4, R13, R8, !P4 ;  /* 0x000000080d047207 */ /* 0x000fe40006000000 */
[----:B------:R-:W-:-:S07]  /*23510*/  SEL R5, R8, R13, !P4 ;  /* 0x0000000d08057207 */ /* 0x000fce0006000000 */
.L_x_568:
[----:B------:R-:W-:Y:S05]  /*23520*/  BSYNC B1 ;  /* 0x0000000000017941 */ /* 0x000fea0003800000 */
.L_x_567:
[----:B------:R-:W-:-:S13]  /*23530*/  LOP3.LUT P0, RZ, R2, 0xff, RZ, 0xc0, !PT ;  /* 0x000000ff02ff7812 */ /* 0x000fda000780c0ff */
[----:B------:R-:W-:Y:S05]  /*23540*/  @P0 BRA `(.L_x_571) ;  /* 0xfffffff4001c0947 */ /* 0x000fea000383ffff */
[----:B------:R-:W-:Y:S05]  /*23550*/  BSYNC B0 ;  /* 0x0000000000007941 */ /* 0x000fea0003800000 */
.L_x_560:
[----:B------:R-:W-:-:S03]  /*23560*/  UMOV UR8, 0xffffffff ;  /* 0xffffffff00087882 */ /* 0x000fc60000000000 */
[----:B------:R-:W-:Y:S05]  /*23570*/  BRA.DIV UR8, `(.L_x_572) ;  /* 0x0000000a08907947 */ /* 0x000fea000b800000 */
[----:B------:R-:W-:-:S13]  /*23580*/  ELECT P0, URZ, PT ;  /* 0x00000000003f782f */ /* 0x000fda0003800000 */
.L_x_596:
[----:B------:R-:W-:Y:S04]  /*23590*/  BSSY B0, `(.L_x_573) ;  /* 0x0000086000007945 */ /* 0x000fe80003800000 */
[----:B------:R-:W-:Y:S05]  /*235a0*/  @!P0 BRA `(.L_x_574) ;  /* 0x0000000800108947 */ /* 0x000fea0003800000 */
[----:B------:R-:W-:-:S04]  /*235b0*/  ULOP3.LUT UR8, UR13, 0x2, URZ, 0xfc, !UPT ;  /* 0x000000020d087892 */ /* 0x000fc8000f8efc3f */
[----:B------:R-:W-:-:S06]  /*235c0*/  UISETP.NE.AND UP0, UPT, UR8, 0x3, UPT ;  /* 0x000000030800788c */ /* 0x000fcc000bf05270 */
[----:B------:R-:W-:-:S13]  /*235d0*/  PLOP3.LUT P0, PT, PT, PT, UP0, 0x80, 0x0 ;  /* 0x000000000000781c */ /* 0x000fda0003f0f008 */
[----:B------:R-:W-:Y:S05]  /*235e0*/  @!P0 BRA `(.L_x_575) ;  /* 0x0000000000048947 */ /* 0x000fea0003800000 */
[----:B------:R-:W-:Y:S01]  /*235f0*/  BPT.TRAP 0x1 ;  /* 0x000000040000795c */ /* 0x000fe20000300000 */
.L_x_575:
[----:B------:R-:W0:Y:S01]  /*23600*/  S2R R3, SR_CgaCtaId ;  /* 0x0000000000037919 */ /* 0x000e220000008800 */
[----:B------:R-:W-:Y:S02]  /*23610*/  MOV R0, 0x400 ;  /* 0x0000040000007802 */ /* 0x000fe40000000f00 */
[----:B------:R-:W-:Y:S02]  /*23620*/  SHF.L.U32 R2, R6, 0x1f, RZ ;  /* 0x0000001f06027819 */ /* 0x000fe400000006ff */
[----:B0-----:R-:W-:-:S05]  /*23630*/  LEA R0, R3, R0, 0x18 ;  /* 0x0000000003007211 */ /* 0x001fca00078ec0ff */
[----:B------:R-:W-:-:S04]  /*23640*/  VIADD R0, R0, 0x70 ;  /* 0x0000007000007836 */ /* 0x000fc80000000000 */
[----:B------:R-:W-:-:S04]  /*23650*/  IMAD R3, R7, 0x8, R0 ;  /* 0x0000000807037824 */ /* 0x000fc800078e0200 */
[----:B------:R-:W0:Y:S02]  /*23660*/  SYNCS.PHASECHK.TRANS64.TRYWAIT P0, [R3+URZ], R2 ;  /* 0x00000002030075a7 */ /* 0x000e24000800017f */
[----:B0-----:R-:W-:Y:S05]  /*23670*/  @!P0 BRA `(.L_x_576) ;  /* 0x0000000800708947 */ /* 0x001fea0003800000 */
.L_x_597:
[----:B------:R-:W-:-:S05]  /*23680*/  VIADD R7, R7, 0x1 ;  /* 0x0000000107077836 */ /* 0x000fca0000000000 */
[----:B------:R-:W-:-:S04]  /*23690*/  ISETP.NE.AND P0, PT, R7, 0xe, PT ;  /* 0x0000000e0700780c */ /* 0x000fc80003f05270 */
[----:B0-----:R-:W-:Y:S02]  /*236a0*/  SEL R3, RZ, 0x1, P0 ;  /* 0x00000001ff037807 */ /* 0x001fe40000000000 */
[----:B------:R-:W-:Y:S02]  /*236b0*/  SEL R7, R7, RZ, P0 ;  /* 0x000000ff07077207 */ /* 0x000fe40000000000 */
[----:B------:R-:W-:-:S03]  /*236c0*/  LOP3.LUT R6, R6, R3, RZ, 0x3c, !PT ;  /* 0x0000000306067212 */ /* 0x000fc600078e3cff */
[----:B------:R-:W-:Y:S01]  /*236d0*/  IMAD R3, R7, 0x8, R0 ;  /* 0x0000000807037824 */ /* 0x000fe200078e0200 */
[----:B------:R-:W-:-:S04]  /*236e0*/  SHF.L.U32 R2, R6, 0x1f, RZ ;  /* 0x0000001f06027819 */ /* 0x000fc800000006ff */
[----:B------:R-:W0:Y:S02]  /*236f0*/  SYNCS.PHASECHK.TRANS64.TRYWAIT P0, [R3+URZ], R2 ;  /* 0x00000002030075a7 */ /* 0x000e24000800017f */
[----:B0-----:R-:W-:Y:S05]  /*23700*/  @!P0 BRA `(.L_x_577) ;  /* 0x0000000800608947 */ /* 0x001fea0003800000 */
.L_x_598:
[----:B0-----:R-:W-:-:S05]  /*23710*/  VIADD R2, R7, 0x1 ;  /* 0x0000000107027836 */ /* 0x001fca0000000000 */
[----:B------:R-:W-:-:S04]  /*23720*/  ISETP.NE.AND P0, PT, R2, 0xe, PT ;  /* 0x0000000e0200780c */ /* 0x000fc80003f05270 */
[----:B------:R-:W-:Y:S02]  /*23730*/  SEL R3, RZ, 0x1, P0 ;  /* 0x00000001ff037807 */ /* 0x000fe40000000000 */
[----:B------:R-:W-:Y:S02]  /*23740*/  SEL R5, R2, RZ, P0 ;  /* 0x000000ff02057207 */ /* 0x000fe40000000000 */
[----:B------:R-:W-:-:S03]  /*23750*/  LOP3.LUT R6, R6, R3, RZ, 0x3c, !PT ;  /* 0x0000000306067212 */ /* 0x000fc600078e3cff */
[----:B------:R-:W-:Y:S01]  /*23760*/  IMAD R3, R5, 0x8, R0 ;  /* 0x0000000805037824 */ /* 0x000fe200078e0200 */
[----:B------:R-:W-:-:S04]  /*23770*/  SHF.L.U32 R2, R6, 0x1f, RZ ;  /* 0x0000001f06027819 */ /* 0x000fc800000006ff */
[----:B------:R-:W0:Y:S02]  /*23780*/  SYNCS.PHASECHK.TRANS64.TRYWAIT P0, [R3+URZ], R2 ;  /* 0x00000002030075a7 */ /* 0x000e24000800017f */
[----:B0-----:R-:W-:Y:S05]  /*23790*/  @!P0 BRA `(.L_x_578) ;  /* 0x0000000800508947 */ /* 0x001fea0003800000 */
.L_x_599:
        /* <DEDUP_REMOVED lines=9> */
.L_x_600:
        /* <DEDUP_REMOVED lines=9> */
.L_x_601:
        /* <DEDUP_REMOVED lines=9> */
.L_x_602:
        /* <DEDUP_REMOVED lines=9> */
.L_x_603:
        /* <DEDUP_REMOVED lines=9> */
.L_x_604:
        /* <DEDUP_REMOVED lines=9> */
.L_x_605:
        /* <DEDUP_REMOVED lines=9> */
.L_x_606:
        /* <DEDUP_REMOVED lines=9> */
.L_x_607:
        /* <DEDUP_REMOVED lines=9> */
.L_x_608:
        /* <DEDUP_REMOVED lines=9> */
.L_x_609:
[----:B0-----:R-:W-:-:S05]  /*23d40*/  VIADD R2, R5, 0x1 ;  /* 0x0000000105027836 */ /* 0x001fca0000000000 */
[----:B------:R-:W-:-:S04]  /*23d50*/  ISETP.NE.AND P0, PT, R2, 0xe, PT ;  /* 0x0000000e0200780c */ /* 0x000fc80003f05270 */
[----:B------:R-:W-:Y:S02]  /*23d60*/  SEL R4, RZ, 0x1, P0 ;  /* 0x00000001ff047807 */ /* 0x000fe40000000000 */
[----:B------:R-:W-:Y:S02]  /*23d70*/  SEL R3, R2, RZ, P0 ;  /* 0x000000ff02037207 */ /* 0x000fe40000000000 */
[----:B------:R-:W-:-:S03]  /*23d80*/  LOP3.LUT R4, R7, R4, RZ, 0x3c, !PT ;  /* 0x0000000407047212 */ /* 0x000fc600078e3cff */
[----:B------:R-:W-:Y:S01]  /*23d90*/  IMAD R3, R3, 0x8, R0 ;  /* 0x0000000803037824 */ /* 0x000fe200078e0200 */
[----:B------:R-:W-:-:S07]  /*23da0*/  SHF.L.U32 R0, R4, 0x1f, RZ ;  /* 0x0000001f04007819 */ /* 0x000fce00000006ff */
.L_x_589:
[----:B0-----:R0:W1:Y:S02]  /*23db0*/  SYNCS.PHASECHK.TRANS64.TRYWAIT P0, [R3+URZ], R0 ;  /* 0x00000000030075a7 */ /* 0x001064000800017f */
[----:B-1----:R-:W-:Y:S05]  /*23dc0*/  @!P0 NANOSLEEP.SYNCS 0x989680 ;  /* 0x009896800000895d */ /* 0x002fea0003900000 */
[----:B------:R-:W1:Y:S02]  /*23dd0*/  @!P0 SYNCS.PHASECHK.TRANS64 P0, [R3+URZ], R0 ;  /* 0x00000000030085a7 */ /* 0x000e64000800007f */
[----:B-1----:R-:W-:Y:S05]  /*23de0*/  @!P0 BRA `(.L_x_589) ;  /* 0xfffffffc00f08947 */ /* 0x002fea000383ffff */
.L_x_574:
[----:B------:R-:W-:Y:S05]  /*23df0*/  BSYNC B0 ;  /* 0x0000000000007941 */ /* 0x000fea0003800000 */
.L_x_573:
[----:B------:R-:W-:Y:S05]  /*23e00*/  EXIT ;  /* 0x000000000000794d */ /* 0x000fea0003800000 */
.L_x_22:
[----:B--2---:R-:W-:-:S04]  /*23e10*/  IMAD.U32 R3, RZ, RZ, UR7 ;  /* 0x00000007ff037e24 */ /* 0x004fc8000f8e00ff */
[----:B------:R2:W4:Y:S03]  /*23e20*/  SYNCS.PHASECHK.TRANS64.TRYWAIT P0, [R3+URZ], R0 ;  /* 0x00000000030075a7 */ /* 0x000526000800017f */
[----:B----4-:R-:W-:Y:S05]  /*23e30*/  @!P0 NANOSLEEP.SYNCS 0x989680 ;  /* 0x009896800000895d */ /* 0x010fea0003900000 */
[----:B------:R-:W4:Y:S02]  /*23e40*/  @!P0 SYNCS.PHASECHK.TRANS64 P0, [R3+URZ], R0 ;  /* 0x00000000030085a7 */ /* 0x000f24000800007f */
[----:B----4-:R-:W-:Y:S05]  /*23e50*/  @!P0 BRA `(.L_x_22) ;  /* 0xfffffffc00ec8947 */ /* 0x010fea000383ffff */
[----:B------:R-:W-:Y:S05]  /*23e60*/  BRA `(.L_x_21) ;  /* 0xfffffdf0004c7947 */ /* 0x000fea000383ffff */
.L_x_28:
[----:B-----5:R4:W-:Y:S02]  /*23e70*/  STL [R1+0x478], R0 ;  /* 0x0004780001007387 */ /* 0x0209e40000100800 */
[----:B----4-:R-:W-:-:S04]  /*23e80*/  IMAD.U32 R0, RZ, RZ, UR15 ;  /* 0x0000000fff007e24 */ /* 0x010fc8000f8e00ff */
[----:B------:R4:W0:Y:S03]  /*23e90*/  SYNCS.PHASECHK.TRANS64.TRYWAIT P0, [R0+URZ], R3 ;  /* 0x00000003000075a7 */ /* 0x000826000800017f */
[----:B0-----:R-:W-:Y:S05]  /*23ea0*/  @!P0 NANOSLEEP.SYNCS 0x989680 ;  /* 0x009896800000895d */ /* 0x001fea0003900000 */
[----:B------:R4:W0:Y:S02]  /*23eb0*/  @!P0 SYNCS.PHASECHK.TRANS64 P0, [R0+URZ], R3 ;  /* 0x00000003000085a7 */ /* 0x000824000800007f */
[----:B----4-:R4:W5:Y:S02]  /*23ec0*/  LDL.LU R0, [R1+0x478] ;  /* 0x0004780001007983 */ /* 0x0109640000300800 */
[----:B0---4-:R-:W-:Y:S05]  /*23ed0*/  @!P0 BRA `(.L_x_28) ;  /* 0xfffffffc00e48947 */ /* 0x011fea000383ffff */
[----:B------:R-:W-:Y:S05]  /*23ee0*/  BRA `(.L_x_27) ;  /* 0xfffffe28002c7947 */ /* 0x000fea000383ffff */
.L_x_561:
[----:B------:R-:W-:Y:S01]  /*23ef0*/  BSSY B1, `(.L_x_590) ;  /* 0x0000006000017945 */ /* 0x000fe20003800000 */
[----:B------:R-:W-:-:S07]  /*23f00*/  IMAD.MOV.U32 R2, RZ, RZ, -0x1 ;  /* 0xffffffffff027424 */ /* 0x000fce00078e00ff */
[----:B------:R-:W-:Y:S05]  /*23f10*/  WARPSYNC.COLLECTIVE R2, `(.L_x_591) ;  /* 0x00000000020c7348 */ /* 0x000fea0003c00000 */
[----:B------:R-:W-:Y:S02]  /*23f20*/  ELECT P0, UR62, PT ;  /* 0x00000000003e782f */ /* 0x000fe40003800000 */
[----:B------:R-:W-:Y:S01]  /*23f30*/  MOV R2, UR62 ;  /* 0x0000003e00027c02 */ /* 0x000fe20008000f00 */
[----:B------:R-:W-:Y:S10]  /*23f40*/  ENDCOLLECTIVE ;  /* 0x000000000000791b */ /* 0x000ff40003800000 */
.L_x_591:
[----:B------:R-:W-:Y:S05]  /*23f50*/  BSYNC B1 ;  /* 0x0000000000017941 */ /* 0x000fea0003800000 */
.L_x_590:
[----:B------:R-:W-:Y:S05]  /*23f60*/  BRA `(.L_x_592) ;  /* 0xffffffe800a07947 */ /* 0x000fea000383ffff */
.L_x_564:
[----:B0-----:R0:W1:Y:S02]  /*23f70*/  SYNCS.PHASECHK.TRANS64.TRYWAIT P0, [R12+URZ+0x70], R11 ;  /* 0x0000700b0c0075a7 */ /* 0x001064000800017f */
[----:B-1----:R-:W-:Y:S05]  /*23f80*/  @!P0 NANOSLEEP.SYNCS 0x989680 ;  /* 0x009896800000895d */ /* 0x002fea0003900000 */
[----:B------:R-:W1:Y:S02]  /*23f90*/  @!P0 SYNCS.PHASECHK.TRANS64 P0, [R12+URZ+0x70], R11 ;  /* 0x0000700b0c0085a7 */ /* 0x000e64000800007f */
[----:B-1----:R-:W-:Y:S05]  /*23fa0*/  @!P0 BRA `(.L_x_564) ;  /* 0xfffffffc00f08947 */ /* 0x002fea000383ffff */
[----:B------:R-:W-:Y:S05]  /*23fb0*/  BRA `(.L_x_593) ;  /* 0xffffffe800dc7947 */ /* 0x000fea000383ffff */
.L_x_572:
[----:B------:R-:W-:Y:S01]  /*23fc0*/  BSSY B0, `(.L_x_594) ;  /* 0x0000006000007945 */ /* 0x000fe20003800000 */
[----:B------:R-:W-:-:S07]  /*23fd0*/  IMAD.MOV.U32 R2, RZ, RZ, -0x1 ;  /* 0xffffffffff027424 */ /* 0x000fce00078e00ff */
[----:B------:R-:W-:Y:S05]  /*23fe0*/  WARPSYNC.COLLECTIVE R2, `(.L_x_595) ;  /* 0x00000000020c7348 */ /* 0x000fea0003c00000 */
[----:B------:R-:W-:Y:S02]  /*23ff0*/  ELECT P0, UR62, PT ;  /* 0x00000000003e782f */ /* 0x000fe40003800000 */
[----:B------:R-:W-:Y:S01]  /*24000*/  MOV R2, UR62 ;  /* 0x0000003e00027c02 */ /* 0x000fe20008000f00 */
[----:B------:R-:W-:Y:S10]  /*24010*/  ENDCOLLECTIVE ;  /* 0x000000000000791b */ /* 0x000ff40003800000 */
.L_x_595:
[----:B------:R-:W-:Y:S05]  /*24020*/  BSYNC B0 ;  /* 0x0000000000007941 */ /* 0x000fea0003800000 */
.L_x_594:
[----:B------:R-:W-:Y:S05]  /*24030*/  BRA `(.L_x_596) ;  /* 0xfffffff400547947 */ /* 0x000fea000383ffff */
.L_x_576:
[----:B0-----:R0:W1:Y:S02]  /*24040*/  SYNCS.PHASECHK.TRANS64.TRYWAIT P0, [R3+URZ], R2 ;  /* 0x00000002030075a7 */ /* 0x001064000800017f */
[----:B-1----:R-:W-:Y:S05]  /*24050*/  @!P0 NANOSLEEP.SYNCS 0x989680 ;  /* 0x009896800000895d */ /* 0x002fea0003900000 */
[----:B------:R-:W1:Y:S02]  /*24060*/  @!P0 SYNCS.PHASECHK.TRANS64 P0, [R3+URZ], R2 ;  /* 0x00000002030085a7 */ /* 0x000e64000800007f */
[----:B-1----:R-:W-:Y:S05]  /*24070*/  @!P0 BRA `(.L_x_576) ;  /* 0xfffffffc00f08947 */ /* 0x002fea000383ffff */
[----:B------:R-:W-:Y:S05]  /*24080*/  BRA `(.L_x_597) ;  /* 0xfffffff4007c7947 */ /* 0x000fea000383ffff */
.L_x_577:
[----:B0-----:R0:W1:Y:S02]  /*24090*/  SYNCS.PHASECHK.TRANS64.TRYWAIT P0, [R3+URZ], R2 ;  /* 0x00000002030075a7 */ /* 0x001064000800017f */
[----:B-1----:R-:W-:Y:S05]  /*240a0*/  @!P0 NANOSLEEP.SYNCS 0x989680 ;  /* 0x009896800000895d */ /* 0x002fea0003900000 */
[----:B------:R-:W1:Y:S02]  /*240b0*/  @!P0 SYNCS.PHASECHK.TRANS64 P0, [R3+URZ], R2 ;  /* 0x00000002030085a7 */ /* 0x000e64000800007f */
[----:B-1----:R-:W-:Y:S05]  /*240c0*/  @!P0 BRA `(.L_x_577) ;  /* 0xfffffffc00f08947 */ /* 0x002fea000383ffff */
[----:B------:R-:W-:Y:S05]  /*240d0*/  BRA `(.L_x_598) ;  /* 0xfffffff4008c7947 */ /* 0x000fea000383ffff */
.L_x_578:
[----:B0-----:R0:W1:Y:S02]  /*240e0*/  SYNCS.PHASECHK.TRANS64.TRYWAIT P0, [R3+URZ], R2 ;  /* 0x00000002030075a7 */ /* 0x001064000800017f */
[----:B-1----:R-:W-:Y:S05]  /*240f0*/  @!P0 NANOSLEEP.SYNCS 0x989680 ;  /* 0x009896800000895d */ /* 0x002fea0003900000 */
[----:B------:R-:W1:Y:S02]  /*24100*/  @!P0 SYNCS.PHASECHK.TRANS64 P0, [R3+URZ], R2 ;  /* 0x00000002030085a7 */ /* 0x000e64000800007f */
[----:B-1----:R-:W-:Y:S05]  /*24110*/  @!P0 BRA `(.L_x_578) ;  /* 0xfffffffc00f08947 */ /* 0x002fea000383ffff */
[----:B------:R-:W-:Y:S05]  /*24120*/  BRA `(.L_x_599) ;  /* 0xfffffff4009c7947 */ /* 0x000fea000383ffff */
.L_x_579:
[----:B0-----:R0:W1:Y:S02]  /*24130*/  SYNCS.PHASECHK.TRANS64.TRYWAIT P0, [R3+URZ], R2 ;  /* 0x00000002030075a7 */ /* 0x001064000800017f */
[----:B-1----:R-:W-:Y:S05]  /*24140*/  @!P0 NANOSLEEP.SYNCS 0x989680 ;  /* 0x009896800000895d */ /* 0x002fea0003900000 */
[----:B------:R-:W1:Y:S02]  /*24150*/  @!P0 SYNCS.PHASECHK.TRANS64 P0, [R3+URZ], R2 ;  /* 0x00000002030085a7 */ /* 0x000e64000800007f */
[----:B-1----:R-:W-:Y:S05]  /*24160*/  @!P0 BRA `(.L_x_579) ;  /* 0xfffffffc00f08947 */ /* 0x002fea000383ffff */
[----:B------:R-:W-:Y:S05]  /*24170*/  BRA `(.L_x_600) ;  /* 0xfffffff400ac7947 */ /* 0x000fea000383ffff */
.L_x_580:
[----:B0-----:R0:W1:Y:S02]  /*24180*/  SYNCS.PHASECHK.TRANS64.TRYWAIT P0, [R3+URZ], R2 ;  /* 0x00000002030075a7 */ /* 0x001064000800017f */
[----:B-1----:R-:W-:Y:S05]  /*24190*/  @!P0 NANOSLEEP.SYNCS 0x989680 ;  /* 0x009896800000895d */ /* 0x002fea0003900000 */
[----:B------:R-:W1:Y:S02]  /*241a0*/  @!P0 SYNCS.PHASECHK.TRANS64 P0, [R3+URZ], R2 ;  /* 0x00000002030085a7 */ /* 0x000e64000800007f */
[----:B-1----:R-:W-:Y:S05]  /*241b0*/  @!P0 BRA `(.L_x_580) ;  /* 0xfffffffc00f08947 */ /* 0x002fea000383ffff */
[----:B------:R-:W-:Y:S05]  /*241c0*/  BRA `(.L_x_601) ;  /* 0xfffffff400bc7947 */ /* 0x000fea000383ffff */
.L_x_581:
[----:B0-----:R0:W1:Y:S02]  /*241d0*/  SYNCS.PHASECHK.TRANS64.TRYWAIT P0, [R3+URZ], R2 ;  /* 0x00000002030075a7 */ /* 0x001064000800017f */
[----:B-1----:R-:W-:Y:S05]  /*241e0*/  @!P0 NANOSLEEP.SYNCS 0x989680 ;  /* 0x009896800000895d */ /* 0x002fea0003900000 */
[----:B------:R-:W1:Y:S02]  /*241f0*/  @!P0 SYNCS.PHASECHK.TRANS64 P0, [R3+URZ], R2 ;  /* 0x00000002030085a7 */ /* 0x000e64000800007f */
[----:B-1----:R-:W-:Y:S05]  /*24200*/  @!P0 BRA `(.L_x_581) ;  /* 0xfffffffc00f08947 */ /* 0x002fea000383ffff */
[----:B------:R-:W-:Y:S05]  /*24210*/  BRA `(.L_x_602) ;  /* 0xfffffff400cc7947 */ /* 0x000fea000383ffff */
.L_x_582:
[----:B0-----:R0:W1:Y:S02]  /*24220*/  SYNCS.PHASECHK.TRANS64.TRYWAIT P0, [R3+URZ], R2 ;  /* 0x00000002030075a7 */ /* 0x001064000800017f */
[----:B-1----:R-:W-:Y:S05]  /*24230*/  @!P0 NANOSLEEP.SYNCS 0x989680 ;  /* 0x009896800000895d */ /* 0x002fea0003900000 */
[----:B------:R-:W1:Y:S02]  /*24240*/  @!P0 SYNCS.PHASECHK.TRANS64 P0, [R3+URZ], R2 ;  /* 0x00000002030085a7 */ /* 0x000e64000800007f */
[----:B-1----:R-:W-:Y:S05]  /*24250*/  @!P0 BRA `(.L_x_582) ;  /* 0xfffffffc00f08947 */ /* 0x002fea000383ffff */
[----:B------:R-:W-:Y:S05]  /*24260*/  BRA `(.L_x_603) ;  /* 0xfffffff400dc7947 */ /* 0x000fea000383ffff */
.L_x_583:
[----:B0-----:R0:W1:Y:S02]  /*24270*/  SYNCS.PHASECHK.TRANS64.TRYWAIT P0, [R3+URZ], R2 ;  /* 0x00000002030075a7 */ /* 0x001064000800017f */
[----:B-1----:R-:W-:Y:S05]  /*24280*/  @!P0 NANOSLEEP.SYNCS 0x989680 ;  /* 0x009896800000895d */ /* 0x002fea0003900000 */
[----:B------:R-:W1:Y:S02]  /*24290*/  @!P0 SYNCS.PHASECHK.TRANS64 P0, [R3+URZ], R2 ;  /* 0x00000002030085a7 */ /* 0x000e64000800007f */
[----:B-1----:R-:W-:Y:S05]  /*242a0*/  @!P0 BRA `(.L_x_583) ;  /* 0xfffffffc00f08947 */ /* 0x002fea000383ffff */
[----:B------:R-:W-:Y:S05]  /*242b0*/  BRA `(.L_x_604) ;  /* 0xfffffff400ec7947 */ /* 0x000fea000383ffff */
.L_x_584:
[----:B0-----:R0:W1:Y:S02]  /*242c0*/  SYNCS.PHASECHK.TRANS64.TRYWAIT P0, [R3+URZ], R2 ;  /* 0x00000002030075a7 */ /* 0x001064000800017f */
[----:B-1----:R-:W-:Y:S05]  /*242d0*/  @!P0 NANOSLEEP.SYNCS 0x989680 ;  /* 0x009896800000895d */ /* 0x002fea0003900000 */
[----:B------:R-:W1:Y:S02]  /*242e0*/  @!P0 SYNCS.PHASECHK.TRANS64 P0, [R3+URZ], R2 ;  /* 0x00000002030085a7 */ /* 0x000e64000800007f */
[----:B-1----:R-:W-:Y:S05]  /*242f0*/  @!P0 BRA `(.L_x_584) ;  /* 0xfffffffc00f08947 */ /* 0x002fea000383ffff */
[----:B------:R-:W-:Y:S05]  /*24300*/  BRA `(.L_x_605) ;  /* 0xfffffff400fc7947 */ /* 0x000fea000383ffff */
.L_x_585:
[----:B0-----:R0:W1:Y:S02]  /*24310*/  SYNCS.PHASECHK.TRANS64.TRYWAIT P0, [R3+URZ], R2 ;  /* 0x00000002030075a7 */ /* 0x001064000800017f */
[----:B-1----:R-:W-:Y:S05]  /*24320*/  @!P0 NANOSLEEP.SYNCS 0x989680 ;  /* 0x009896800000895d */ /* 0x002fea0003900000 */
[----:B------:R-:W1:Y:S02]  /*24330*/  @!P0 SYNCS.PHASECHK.TRANS64 P0, [R3+URZ], R2 ;  /* 0x00000002030085a7 */ /* 0x000e64000800007f */
[----:B-1----:R-:W-:Y:S05]  /*24340*/  @!P0 BRA `(.L_x_585) ;  /* 0xfffffffc00f08947 */ /* 0x002fea000383ffff */
[----:B------:R-:W-:Y:S05]  /*24350*/  BRA `(.L_x_606) ;  /* 0xfffffff8000c7947 */ /* 0x000fea000383ffff */
.L_x_586:
[----:B0-----:R0:W1:Y:S02]  /*24360*/  SYNCS.PHASECHK.TRANS64.TRYWAIT P0, [R3+URZ], R2 ;  /* 0x00000002030075a7 */ /* 0x001064000800017f */
[----:B-1----:R-:W-:Y:S05]  /*24370*/  @!P0 NANOSLEEP.SYNCS 0x989680 ;  /* 0x009896800000895d */ /* 0x002fea0003900000 */
[----:B------:R-:W1:Y:S02]  /*24380*/  @!P0 SYNCS.PHASECHK.TRANS64 P0, [R3+URZ], R2 ;  /* 0x00000002030085a7 */ /* 0x000e64000800007f */
[----:B-1----:R-:W-:Y:S05]  /*24390*/  @!P0 BRA `(.L_x_586) ;  /* 0xfffffffc00f08947 */ /* 0x002fea000383ffff */
[----:B------:R-:W-:Y:S05]  /*243a0*/  BRA `(.L_x_607) ;  /* 0xfffffff8001c7947 */ /* 0x000fea000383ffff */
.L_x_587:
[----:B0-----:R0:W1:Y:S02]  /*243b0*/  SYNCS.PHASECHK.TRANS64.TRYWAIT P0, [R3+URZ], R2 ;  /* 0x00000002030075a7 */ /* 0x001064000800017f */
[----:B-1----:R-:W-:Y:S05]  /*243c0*/  @!P0 NANOSLEEP.SYNCS 0x989680 ;  /* 0x009896800000895d */ /* 0x002fea0003900000 */
[----:B------:R-:W1:Y:S02]  /*243d0*/  @!P0 SYNCS.PHASECHK.TRANS64 P0, [R3+URZ], R2 ;  /* 0x00000002030085a7 */ /* 0x000e64000800007f */
[----:B-1----:R-:W-:Y:S05]  /*243e0*/  @!P0 BRA `(.L_x_587) ;  /* 0xfffffffc00f08947 */ /* 0x002fea000383ffff */
[----:B------:R-:W-:Y:S05]  /*243f0*/  BRA `(.L_x_608) ;  /* 0xfffffff8002c7947 */ /* 0x000fea000383ffff */
.L_x_588:
[----:B0-----:R0:W1:Y:S02]  /*24400*/  SYNCS.PHASECHK.TRANS64.TRYWAIT P0, [R3+URZ], R2 ;  /* 0x00000002030075a7 */ /* 0x001064000800017f */
[----:B-1----:R-:W-:Y:S05]  /*24410*/  @!P0 NANOSLEEP.SYNCS 0x989680 ;  /* 0x009896800000895d */ /* 0x002fea0003900000 */
[----:B------:R-:W1:Y:S02]  /*24420*/  @!P0 SYNCS.PHASECHK.TRANS64 P0, [R3+URZ], R2 ;  /* 0x00000002030085a7 */ /* 0x000e64000800007f */
[----:B-1----:R-:W-:Y:S05]  /*24430*/  @!P0 BRA `(.L_x_588) ;  /* 0xfffffffc00f08947 */ /* 0x002fea000383ffff */
[----:B------:R-:W-:Y:S05]  /*24440*/  BRA `(.L_x_609) ;  /* 0xfffffff8003c7947 */ /* 0x000fea000383ffff */
.L_x_610:
[----:B------:R-:W-:-:S00]  /*24450*/  BRA `(.L_x_610) ;  /* 0xfffffffc00fc7947 */ /* 0x000fc0000383ffff */
[----:B------:R-:W-:-:S00]  /*24460*/  NOP ;  /* 0x0000000000007918 */ /* 0x000fc00000000000 */
        /* <DEDUP_REMOVED lines=9> */
.L_x_611:


//--------------------- .nv.shared._ZN7cutlass13device_kernelINS_4gemm6kernel13GemmUniversalIN4cute5tupleIJiiiiEEENS1_10collective13CollectiveMmaINS1_37MainloopSm90TmaGmmaWarpSpecializedFP8ILi14ENS5_IJNS4_1CILi4EEENSA_ILi2EEENSA_ILi1EEEEEENS1_35KernelTmaWarpSpecializedCooperativeEEENS5_IJNSA_ILi256EEESH_NSA_ILi32EEEEEENS_12float_e5m2_tENS5_IJlSD_lEEESK_SL_NS4_8TiledMMAINS4_8MMA_AtomIJNS4_4SM904GMMA31MMA_64x256x32_F32E5M2E5M2_SS_TNILNSP_7ScaleInE1ELSR_1EEEEEENS4_6LayoutINS5_IJSC_SD_SD_EEENS5_IJSD_NSA_ILi0EEESW_EEEEENS5_IJNS4_10UnderscoreESZ_SZ_EEEEENS4_23SM90_TMA_LOAD_MULTICASTENS4_14ComposedLayoutINS4_7SwizzleILi1ELi4ELi3EEENS4_18smem_ptr_flag_bitsILi8EEENSU_INS5_IJNSA_ILi8EEESI_EEENS5_IJSI_SD_EEEEEEEvNS4_8identityES12_S1C_vS1D_EENS_8epilogue10collective6detail29Sm90TmaWarpSpecializedAdapterINS1G_15DefaultEpilogueISK_SL_SL_NS1F_6thread17LinearCombinationISK_Li1EffLNS1K_9ScaleType4KindE0ELNS_15FloatRoundStyleE2ESK_EENS1_15EpilogueDefaultEEEEEvvEEEEvNT_6ParamsE --------------------------
	.section	.nv.shared._ZN7cutlass13device_kernelINS_4gemm6kernel13GemmUniversalIN4cute5tupleIJiiiiEEENS1_10collective13CollectiveMmaINS1_37MainloopSm90TmaGmmaWarpSpecializedFP8ILi14ENS5_IJNS4_1CILi4EEENSA_ILi2EEENSA_ILi1EEEEEENS1_35KernelTmaWarpSpecializedCooperativeEEENS5_IJNSA_ILi256EEESH_NSA_ILi32EEEEEENS_12float_e5m2_tENS5_IJlSD_lEEESK_SL_NS4_8TiledMMAINS4_8MMA_AtomIJNS4_4SM904GMMA31MMA_64x256x32_F32E5M2E5M2_SS_TNILNSP_7ScaleInE1ELSR_1EEEEEENS4_6LayoutINS5_IJSC_SD_SD_EEENS5_IJSD_NSA_ILi0EEESW_EEEEENS5_IJNS4_10UnderscoreESZ_SZ_EEEEENS4_23SM90_TMA_LOAD_MULTICASTENS4_14ComposedLayoutINS4_7SwizzleILi1ELi4ELi3EEENS4_18smem_ptr_flag_bitsILi8EEENSU_INS5_IJNSA_ILi8EEESI_EEENS5_IJSI_SD_EEEEEEEvNS4_8identityES12_S1C_vS1D_EENS_8epilogue10collective6detail29Sm90TmaWarpSpecializedAdapterINS1G_15DefaultEpilogueISK_SL_SL_NS1F_6thread17LinearCombinationISK_Li1EffLNS1K_9ScaleType4KindE0ELNS_15FloatRoundStyleE2ESK_EENS1_15EpilogueDefaultEEEEEvvEEEEvNT_6ParamsE,"aw",@nobits
	.sectionflags	@""
	.align	16
	.zero		1024


//--------------------- .nv.shared.reserved.0     --------------------------
	.section	.nv.shared.reserved.0,"aw",@nobits
	.weak		__nv_reservedSMEM_offset_0_alias
	.size		__nv_reservedSMEM_offset_0_alias, 0, 0
	.other		__nv_reservedSMEM_offset_0_alias,@"STO_CUDA_RESERVED_SHARED STV_DEFAULT"
__nv_reservedSMEM_offset_0_alias:
	.zero		0


//--------------------- .nv.global                --------------------------
	.section	.nv.global,"aw",@nobits
.nv.global:
	.type		_ZN40_INTERNAL_72eb939d_4_k_cu_a7fed8a1_259364cute1_E,@object
	.size		_ZN40_INTERNAL_72eb939d_4_k_cu_a7fed8a1_259364cute1_E,(_ZN40_INTERNAL_72eb939d_4_k_cu_a7fed8a1_259364cuda3std3__45__cpo6cbeginE - _ZN40_INTERNAL_72eb939d_4_k_cu_a7fed8a1_259364cute1_E)
_ZN40_INTERNAL_72eb939d_4_k_cu_a7fed8a1_259364cute1_E:
	.zero		1
	.type		_ZN40_INTERNAL_72eb939d_4_k_cu_a7fed8a1_259364cuda3std3__45__cpo6cbeginE,@object
	.size		_ZN40_INTERNAL_72eb939d_4_k_cu_a7fed8a1_259364cuda3std3__45__cpo6cbeginE,(_ZN40_INTERNAL_72eb939d_4_k_cu_a7fed8a1_259364cuda3std3__48in_placeE - _ZN40_INTERNAL_72eb939d_4_k_cu_a7fed8a1_259364cuda3std3__45__cpo6cbeginE)
_ZN40_INTERNAL_72eb939d_4_k_cu_a7fed8a1_259364cuda3std3__45__cpo6cbeginE:
	.zero		1
	.type		_ZN40_INTERNAL_72eb939d_4_k_cu_a7fed8a1_259364cuda3std3__48in_placeE,@object
	.size		_ZN40_INTERNAL_72eb939d_4_k_cu_a7fed8a1_259364cuda3std3__48in_placeE,(_ZN40_INTERNAL_72eb939d_4_k_cu_a7fed8a1_259364cuda3std6ranges3__45__cpo9iter_moveE - _ZN40_INTERNAL_72eb939d_4_k_cu_a7fed8a1_259364cuda3std3__48in_placeE)
_ZN40_INTERNAL_72eb939d_4_k_cu_a7fed8a1_259364cuda3std3__48in_placeE:
	.zero		1
	.type		_ZN40_INTERNAL_72eb939d_4_k_cu_a7fed8a1_259364cuda3std6ranges3__45__cpo9iter_moveE,@object
	.size		_ZN40_INTERNAL_72eb939d_4_k_cu_a7fed8a1_259364cuda3std6ranges3__45__cpo9iter_moveE,(_ZN40_INTERNAL_72eb939d_4_k_cu_a7fed8a1_259364cuda3std3__45__cpo5beginE - _ZN40_INTERNAL_72eb939d_4_k_cu_a7fed8a1_259364cuda3std6ranges3__45__cpo9iter_moveE)
_ZN40_INTERNAL_72eb939d_4_k_cu_a7fed8a1_259364cuda3std6ranges3__45__cpo9iter_moveE:
	.zero		1
	.type		_ZN40_INTERNAL_72eb939d_4_k_cu_a7fed8a1_259364cuda3std3__45__cpo5beginE,@object
	.size		_ZN40_INTERNAL_72eb939d_4_k_cu_a7fed8a1_259364cuda3std3__45__cpo5beginE,(_ZN40_INTERNAL_72eb939d_4_k_cu_a7fed8a1_259364cuda3std3__442_GLOBAL__N__72eb939d_4_k_cu_a7fed8a1_259366ignoreE - _ZN40_INTERNAL_72eb939d_4_k_cu_a7fed8a1_259364cuda3std3__45__cpo5beginE)
_ZN40_INTERNAL_72eb939d_4_k_cu_a7fed8a1_259364cuda3std3__45__cpo5beginE:
	.zero		1
	.type		_ZN40_INTERNAL_72eb939d_4_k_cu_a7fed8a1_259364cuda3std3__442_GLOBAL__N__72eb939d_4_k_cu_a7fed8a1_259366ignoreE,@object
	.size		_ZN40_INTERNAL_72eb939d_4_k_cu_a7fed8a1_259364cuda3std3__442_GLOBAL__N__72eb939d_4_k_cu_a7fed8a1_259366ignoreE,(_ZN40_INTERNAL_72eb939d_4_k_cu_a7fed8a1_259364cute7productE - _ZN40_INTERNAL_72eb939d_4_k_cu_a7fed8a1_259364cuda3std3__442_GLOBAL__N__72eb939d_4_k_cu_a7fed8a1_259366ignoreE)
_ZN40_INTERNAL_72eb939d_4_k_cu_a7fed8a1_259364cuda3std3__442_GLOBAL__N__72eb939d_4_k_cu_a7fed8a1_259366ignoreE:
	.zero		1
	.type		_ZN40_INTERNAL_72eb939d_4_k_cu_a7fed8a1_259364cute7productE,@object
	.size		_ZN40_INTERNAL_72eb939d_4_k_cu_a7fed8a1_259364cute7productE,(_ZN40_INTERNAL_72eb939d_4_k_cu_a7fed8a1_259364cuda3std3__45__cpo3endE - _ZN40_INTERNAL_72eb939d_4_k_cu_a7fed8a1_259364cute7productE)
_ZN40_INTERNAL_72eb939d_4_k_cu_a7fed8a1_259364cute7productE:
	.zero		1
	.type		_ZN40_INTERNAL_72eb939d_4_k_cu_a7fed8a1_259364cuda3std3__45__cpo3endE,@object
	.size		_ZN40_INTERNAL_72eb939d_4_k_cu_a7fed8a1_259364cuda3std3__45__cpo3endE,(_ZN40_INTERNAL_72eb939d_4_k_cu_a7fed8a1_259364cuda3std3__419piecewise_constructE - _ZN40_INTERNAL_72eb939d_4_k_cu_a7fed8a1_259364cuda3std3__45__cpo3endE)
_ZN40_INTERNAL_72eb939d_4_k_cu_a7fed8a1_259364cuda3std3__45__cpo3endE:
	.zero		1
	.type		_ZN40_INTERNAL_72eb939d_4_k_cu_a7fed8a1_259364cuda3std3__419piecewise_constructE,@object
	.size		_ZN40_INTERNAL_72eb939d_4_k_cu_a7fed8a1_259364cuda3std3__419piecewise_constructE,(_ZN40_INTERNAL_72eb939d_4_k_cu_a7fed8a1_259364cuda3std3__45__cpo4cendE - _ZN40_INTERNAL_72eb939d_4_k_cu_a7fed8a1_259364cuda3std3__419piecewise_constructE)
_ZN40_INTERNAL_72eb939d_4_k_cu_a7fed8a1_259364cuda3std3__419piecewise_constructE:
	.zero		1
	.type		_ZN40_INTERNAL_72eb939d_4_k_cu_a7fed8a1_259364cuda3std3__45__cpo4cendE,@object
	.size		_ZN40_INTERNAL_72eb939d_4_k_cu_a7fed8a1_259364cuda3std3__45__cpo4cendE,(_ZN40_INTERNAL_72eb939d_4_k_cu_a7fed8a1_259364cuda3std6ranges3__45__cpo4swapE - _ZN40_INTERNAL_72eb939d_4_k_cu_a7fed8a1_259364cuda3std3__45__cpo4cendE)
_ZN40_INTERNAL_72eb939d_4_k_cu_a7fed8a1_259364cuda3std3__45__cpo4cendE:
	.zero		1
	.type		_ZN40_INTERNAL_72eb939d_4_k_cu_a7fed8a1_259364cuda3std6ranges3__45__cpo4swapE,@object
	.size		_ZN40_INTERNAL_72eb939d_4_k_cu_a7fed8a1_259364cuda3std6ranges3__45__cpo4swapE,(.L_7 - _ZN40_INTERNAL_72eb939d_4_k_cu_a7fed8a1_259364cuda3std6ranges3__45__cpo4swapE)
_ZN40_INTERNAL_72eb939d_4_k_cu_a7fed8a1_259364cuda3std6ranges3__45__cpo4swapE:
	.zero		1
.L_7:


//--------------------- .nv.constant0._ZN7cutlass13device_kernelINS_4gemm6kernel13GemmUniversalIN4cute5tupleIJiiiiEEENS1_10collective13CollectiveMmaINS1_37MainloopSm90TmaGmmaWarpSpecializedFP8ILi14ENS5_IJNS4_1CILi4EEENSA_ILi2EEENSA_ILi1EEEEEENS1_35KernelTmaWarpSpecializedCooperativeEEENS5_IJNSA_ILi256EEESH_NSA_ILi32EEEEEENS_12float_e5m2_tENS5_IJlSD_lEEESK_SL_NS4_8TiledMMAINS4_8MMA_AtomIJNS4_4SM904GMMA31MMA_64x256x32_F32E5M2E5M2_SS_TNILNSP_7ScaleInE1ELSR_1EEEEEENS4_6LayoutINS5_IJSC_SD_SD_EEENS5_IJSD_NSA_ILi0EEESW_EEEEENS5_IJNS4_10UnderscoreESZ_SZ_EEEEENS4_23SM90_TMA_LOAD_MULTICASTENS4_14ComposedLayoutINS4_7SwizzleILi1ELi4ELi3EEENS4_18smem_ptr_flag_bitsILi8EEENSU_INS5_IJNSA_ILi8EEESI_EEENS5_IJSI_SD_EEEEEEEvNS4_8identityES12_S1C_vS1D_EENS_8epilogue10collective6detail29Sm90TmaWarpSpecializedAdapterINS1G_15DefaultEpilogueISK_SL_SL_NS1F_6thread17LinearCombinationISK_Li1EffLNS1K_9ScaleType4KindE0ELNS_15FloatRoundStyleE2ESK_EENS1_15EpilogueDefaultEEEEEvvEEEEvNT_6ParamsE --------------------------
	.section	.nv.constant0._ZN7cutlass13device_kernelINS_4gemm6kernel13GemmUniversalIN4cute5tupleIJiiiiEEENS1_10collective13CollectiveMmaINS1_37MainloopSm90TmaGmmaWarpSpecializedFP8ILi14ENS5_IJNS4_1CILi4EEENSA_ILi2EEENSA_ILi1EEEEEENS1_35KernelTmaWarpSpecializedCooperativeEEENS5_IJNSA_ILi256EEESH_NSA_ILi32EEEEEENS_12float_e5m2_tENS5_IJlSD_lEEESK_SL_NS4_8TiledMMAINS4_8MMA_AtomIJNS4_4SM904GMMA31MMA_64x256x32_F32E5M2E5M2_SS_TNILNSP_7ScaleInE1ELSR_1EEEEEENS4_6LayoutINS5_IJSC_SD_SD_EEENS5_IJSD_NSA_ILi0EEESW_EEEEENS5_IJNS4_10UnderscoreESZ_SZ_EEEEENS4_23SM90_TMA_LOAD_MULTICASTENS4_14ComposedLayoutINS4_7SwizzleILi1ELi4ELi3EEENS4_18smem_ptr_flag_bitsILi8EEENSU_INS5_IJNSA_ILi8EEESI_EEENS5_IJSI_SD_EEEEEEEvNS4_8identityES12_S1C_vS1D_EENS_8epilogue10collective6detail29Sm90TmaWarpSpecializedAdapterINS1G_15DefaultEpilogueISK_SL_SL_NS1F_6thread17LinearCombinationISK_Li1EffLNS1K_9ScaleType4KindE0ELNS_15FloatRoundStyleE2ESK_EENS1_15EpilogueDefaultEEEEEvvEEEEvNT_6ParamsE,"a",@progbits
	.sectionflags	@""
	.align	4
.nv.constant0._ZN7cutlass13device_kernelINS_4gemm6kernel13GemmUniversalIN4cute5tupleIJiiiiEEENS1_10collective13CollectiveMmaINS1_37MainloopSm90TmaGmmaWarpSpecializedFP8ILi14ENS5_IJNS4_1CILi4EEENSA_ILi2EEENSA_ILi1EEEEEENS1_35KernelTmaWarpSpecializedCooperativeEEENS5_IJNSA_ILi256EEESH_NSA_ILi32EEEEEENS_12float_e5m2_tENS5_IJlSD_lEEESK_SL_NS4_8TiledMMAINS4_8MMA_AtomIJNS4_4SM904GMMA31MMA_64x256x32_F32E5M2E5M2_SS_TNILNSP_7ScaleInE1ELSR_1EEEEEENS4_6LayoutINS5_IJSC_SD_SD_EEENS5_IJSD_NSA_ILi0EEESW_EEEEENS5_IJNS4_10UnderscoreESZ_SZ_EEEEENS4_23SM90_TMA_LOAD_MULTICASTENS4_14ComposedLayoutINS4_7SwizzleILi1ELi4ELi3EEENS4_18smem_ptr_flag_bitsILi8EEENSU_INS5_IJNSA_ILi8EEESI_EEENS5_IJSI_SD_EEEEEEEvNS4_8identityES12_S1C_vS1D_EENS_8epilogue10collective6detail29Sm90TmaWarpSpecializedAdapterINS1G_15DefaultEpilogueISK_SL_SL_NS1F_6thread17LinearCombinationISK_Li1EffLNS1K_9ScaleType4KindE0ELNS_15FloatRoundStyleE2ESK_EENS1_15EpilogueDefaultEEEEEvvEEEEvNT_6ParamsE:
	.zero		1664


//--------------------- SYMBOLS --------------------------

	.type		.nv.reservedSmem.offset0,@object
	.size		.nv.reservedSmem.offset0,0x4
